	.target	sm_100a

	.elftype	@"ET_EXEC"


//--------------------- .note.nv.tkinfo           --------------------------
	.section	.note.nv.tkinfo,"",@"SHT_NOTE"
	.sectionflags	@"SHF_NOTE_NV_TKINFO"
	.tkinfo
        /*0018*/ 	.word	0x00000081
        /*0030*/ 	.string	""
        /*0030*/ 	.string	"ptxas-blackwell"
        /*0030*/ 	.string	"Cuda compilation tools, release 12.9, V12.9.86"
        /*0030*/ 	.string	"Build cuda_12.9.r12.9/compiler.36037853_0"
        /*0030*/ 	.string	"-v  -suppress-debug-info  -lineinfo  -arch sm_100a "



//--------------------- .note.nv.cuver            --------------------------
	.section	.note.nv.cuver,"",@"SHT_NOTE"
	.sectionflags	@"SHF_NOTE_NV_CUVER"
        /*0018*/ 	.short	0x0001
        /*001a*/ 	.short	0x0064
        /*001c*/ 	.short	0x0001
        /*001e*/ 	.short	0x0000
        /*0020*/ 	.short	0x0001
        /*0022*/ 	.short	0x0000


//--------------------- .nv.info                  --------------------------
	.section	.nv.info,"",@"SHT_CUDA_INFO"
	.align	4


	//----- nvinfo : EIATTR_REGCOUNT
	.align		4
        /*0000*/ 	.byte	0x04, 0x2f
        /*0002*/ 	.short	(.L_4 - .L_3)
	.align		4
.L_3:
        /*0004*/ 	.word	index@(gluon_tcgen05)
        /*0008*/ 	.word	0x00000027


	//----- nvinfo : EIATTR_FRAME_SIZE
	.align		4
.L_4:
        /*000c*/ 	.byte	0x04, 0x11
        /*000e*/ 	.short	(.L_6 - .L_5)
	.align		4
.L_5:
        /*0010*/ 	.word	index@($__internal_2_$__cuda_sm10x_tcgen05_guardrail_trap_unallocated_columns_being_dealloced)
        /*0014*/ 	.word	0x00000000


	//----- nvinfo : EIATTR_FRAME_SIZE
	.align		4
.L_6:
        /*0018*/ 	.byte	0x04, 0x11
        /*001a*/ 	.short	(.L_8 - .L_7)
	.align		4
.L_7:
        /*001c*/ 	.word	index@($__internal_1_$__cuda_sm10x_tcgen05_guardrail_trap_phase_invalid_during_alloc)
        /*0020*/ 	.word	0x00000000


	//----- nvinfo : EIATTR_FRAME_SIZE
	.align		4
.L_8:
        /*0024*/ 	.byte	0x04, 0x11
        /*0026*/ 	.short	(.L_10 - .L_9)
	.align		4
.L_9:
        /*0028*/ 	.word	index@($__internal_0_$__cuda_sm10x_tcgen05_guardrail_trap_col_being_dealloced_not_returned_by_alloc)
        /*002c*/ 	.word	0x00000000


	//----- nvinfo : EIATTR_FRAME_SIZE
	.align		4
.L_10:
        /*0030*/ 	.byte	0x04, 0x11
        /*0032*/ 	.short	(.L_12 - .L_11)
	.align		4
.L_11:
        /*0034*/ 	.word	index@(gluon_tcgen05)
        /*0038*/ 	.word	0x00000000


	//----- nvinfo : EIATTR_MIN_STACK_SIZE
	.align		4
.L_12:
        /*003c*/ 	.byte	0x04, 0x12
        /*003e*/ 	.short	(.L_14 - .L_13)
	.align		4
.L_13:
        /*0040*/ 	.word	index@(gluon_tcgen05)
        /*0044*/ 	.word	0x00000000
.L_14:


//--------------------- .nv.info.gluon_tcgen05    --------------------------
	.section	.nv.info.gluon_tcgen05,"",@"SHT_CUDA_INFO"
	.sectionflags	@""
	.align	4


	//----- nvinfo : EIATTR_CUDA_API_VERSION
	.align		4
        /*0000*/ 	.byte	0x04, 0x37
        /*0002*/ 	.short	(.L_16 - .L_15)
.L_15:
        /*0004*/ 	.word	0x00000081


	//----- nvinfo : EIATTR_KPARAM_INFO
	.align		4
.L_16:
        /*0008*/ 	.byte	0x04, 0x17
        /*000a*/ 	.short	(.L_18 - .L_17)
.L_17:
        /*000c*/ 	.word	0x00000000
        /*0010*/ 	.short	0x000a
        /*0012*/ 	.short	0x0048
        /*0014*/ 	.byte	0x00, 0xf4, 0x21, 0x00


	//----- nvinfo : EIATTR_KPARAM_INFO
	.align		4
.L_18:
        /*0018*/ 	.byte	0x04, 0x17
        /*001a*/ 	.short	(.L_20 - .L_19)
.L_19:
        /*001c*/ 	.word	0x00000000
        /*0020*/ 	.short	0x0009
        /*0022*/ 	.short	0x0040
        /*0024*/ 	.byte	0x00, 0xf4, 0x21, 0x00


	//----- nvinfo : EIATTR_KPARAM_INFO
	.align		4
.L_20:
        /*0028*/ 	.byte	0x04, 0x17
        /*002a*/ 	.short	(.L_22 - .L_21)
.L_21:
        /*002c*/ 	.word	0x00000000
        /*0030*/ 	.short	0x0008
        /*0032*/ 	.short	0x0038
        /*0034*/ 	.byte	0x00, 0xf0, 0x21, 0x00


	//----- nvinfo : EIATTR_KPARAM_INFO
	.align		4
.L_22:
        /*0038*/ 	.byte	0x04, 0x17
        /*003a*/ 	.short	(.L_24 - .L_23)
.L_23:
        /*003c*/ 	.word	0x00000000
        /*0040*/ 	.short	0x0007
        /*0042*/ 	.short	0x0030
        /*0044*/ 	.byte	0x00, 0xf0, 0x21, 0x00


	//----- nvinfo : EIATTR_KPARAM_INFO
	.align		4
.L_24:
        /*0048*/ 	.byte	0x04, 0x17
        /*004a*/ 	.short	(.L_26 - .L_25)
.L_25:
        /*004c*/ 	.word	0x00000000
        /*0050*/ 	.short	0x0006
        /*0052*/ 	.short	0x0028
        /*0054*/ 	.byte	0x00, 0xf0, 0x21, 0x00


	//----- nvinfo : EIATTR_KPARAM_INFO
	.align		4
.L_26:
        /*0058*/ 	.byte	0x04, 0x17
        /*005a*/ 	.short	(.L_28 - .L_27)
.L_27:
        /*005c*/ 	.word	0x00000000
        /*0060*/ 	.short	0x0005
        /*0062*/ 	.short	0x0020
        /*0064*/ 	.byte	0x00, 0xf0, 0x11, 0x00


	//----- nvinfo : EIATTR_KPARAM_INFO
	.align		4
.L_28:
        /*0068*/ 	.byte	0x04, 0x17
        /*006a*/ 	.short	(.L_30 - .L_29)
.L_29:
        /*006c*/ 	.word	0x00000000
        /*0070*/ 	.short	0x0004
        /*0072*/ 	.short	0x001c
        /*0074*/ 	.byte	0x00, 0xf0, 0x11, 0x00


	//----- nvinfo : EIATTR_KPARAM_INFO
	.align		4
.L_30:
        /*0078*/ 	.byte	0x04, 0x17
        /*007a*/ 	.short	(.L_32 - .L_31)
.L_31:
        /*007c*/ 	.word	0x00000000
        /*0080*/ 	.short	0x0003
        /*0082*/ 	.short	0x0018
        /*0084*/ 	.byte	0x00, 0xf0, 0x11, 0x00


	//----- nvinfo : EIATTR_KPARAM_INFO
	.align		4
.L_32:
        /*0088*/ 	.byte	0x04, 0x17
        /*008a*/ 	.short	(.L_34 - .L_33)
.L_33:
        /*008c*/ 	.word	0x00000000
        /*0090*/ 	.short	0x0002
        /*0092*/ 	.short	0x0010
        /*0094*/ 	.byte	0x00, 0xf4, 0x21, 0x00


	//----- nvinfo : EIATTR_KPARAM_INFO
	.align		4
.L_34:
        /*0098*/ 	.byte	0x04, 0x17
        /*009a*/ 	.short	(.L_36 - .L_35)
.L_35:
        /*009c*/ 	.word	0x00000000
        /*00a0*/ 	.short	0x0001
        /*00a2*/ 	.short	0x0008
        /*00a4*/ 	.byte	0x00, 0xf4, 0x21, 0x00


	//----- nvinfo : EIATTR_KPARAM_INFO
	.align		4
.L_36:
        /*00a8*/ 	.byte	0x04, 0x17
        /*00aa*/ 	.short	(.L_38 - .L_37)
.L_37:
        /*00ac*/ 	.word	0x00000000
        /*00b0*/ 	.short	0x0000
        /*00b2*/ 	.short	0x0000
        /*00b4*/ 	.byte	0x00, 0xf4, 0x21, 0x00


	//----- nvinfo : EIATTR_AT_ENTRY_FRAGMENTS
	.align		4
.L_38:
        /*00b8*/ 	.byte	0x04, 0x4f
        /*00ba*/ 	.short	(.L_40 - .L_39)


	//   ....[0]....
.L_39:
        /*00bc*/ 	.word	0x00000004


	//----- nvinfo : EIATTR_RESERVED_SMEM_USED
	.align		4
.L_40:
        /*00c0*/ 	.byte	0x01, 0x41
	.zero		2


	//----- nvinfo : EIATTR_SPARSE_MMA_MASK
	.align		4
        /*00c4*/ 	.byte	0x03, 0x50
        /*00c6*/ 	.short	0x0000


	//----- nvinfo : EIATTR_TCGEN05_1CTA_USED
	.align		4
        /*00c8*/ 	.byte	0x01, 0x51
	.zero		2


	//----- nvinfo : EIATTR_MAXREG_COUNT
	.align		4
        /*00cc*/ 	.byte	0x03, 0x1b
        /*00ce*/ 	.short	0x00ff


	//----- nvinfo : EIATTR_NUM_BARRIERS
	.align		4
        /*00d0*/ 	.byte	0x02, 0x4c
        /*00d2*/ 	.byte	0x01
	.zero		1


	//----- nvinfo : EIATTR_INT_WARP_WIDE_INSTR_OFFSETS
	.align		4
        /*00d4*/ 	.byte	0x04, 0x31
        /*00d6*/ 	.short	(.L_42 - .L_41)


	//   ....[0]....
.L_41:
        /*00d8*/ 	.word	0x00001720


	//   ....[1]....
        /*00dc*/ 	.word	0x00001740


	//   ....[2]....
        /*00e0*/ 	.word	0x000017c0


	//   ....[3]....
        /*00e4*/ 	.word	0x00001ac0


	//   ....[4]....
        /*00e8*/ 	.word	0x00001ad0


	//   ....[5]....
        /*00ec*/ 	.word	0x00001b20


	//   ....[6]....
        /*00f0*/ 	.word	0x00001b30


	//   ....[7]....
        /*00f4*/ 	.word	0x00001f70


	//   ....[8]....
        /*00f8*/ 	.word	0x00001f80


	//   ....[9]....
        /*00fc*/ 	.word	0x00002100


	//   ....[10]....
        /*0100*/ 	.word	0x00002150


	//   ....[11]....
        /*0104*/ 	.word	0x00002190


	//   ....[12]....
        /*0108*/ 	.word	0x000021b0


	//   ....[13]....
        /*010c*/ 	.word	0x00002680


	//   ....[14]....
        /*0110*/ 	.word	0x00002690


	//   ....[15]....
        /*0114*/ 	.word	0x00002a10


	//   ....[16]....
        /*0118*/ 	.word	0x00002a20


	//   ....[17]....
        /*011c*/ 	.word	0x00002d90


	//   ....[18]....
        /*0120*/ 	.word	0x00002de0


	//----- nvinfo : EIATTR_COOP_GROUP_MASK_REGIDS
	.align		4
.L_42:
        /*0124*/ 	.byte	0x04, 0x29
        /*0126*/ 	.short	(.L_44 - .L_43)


	//   ....[0]....
.L_43:
        /*0128*/ 	.word	0xffffffff


	//   ....[1]....
        /*012c*/ 	.word	0xffffffff


	//   ....[2]....
        /*0130*/ 	.word	0xffffffff


	//   ....[3]....
        /*0134*/ 	.word	0xffffffff


	//   ....[4]....
        /*0138*/ 	.word	0xffffffff


	//   ....[5]....
        /*013c*/ 	.word	0xffffffff


	//   ....[6]....
        /*0140*/ 	.word	0xffffffff


	//   ....[7]....
        /*0144*/ 	.word	0xffffffff


	//   ....[8]....
        /*0148*/ 	.word	0xffffffff


	//   ....[9]....
        /*014c*/ 	.word	0xffffffff


	//----- nvinfo : EIATTR_COOP_GROUP_INSTR_OFFSETS
	.align		4
.L_44:
        /*0150*/ 	.byte	0x04, 0x28
        /*0152*/ 	.short	(.L_46 - .L_45)


	//   ....[0]....
.L_45:
        /*0154*/ 	.word	0x00000050


	//   ....[1]....
        /*0158*/ 	.word	0x00000310


	//   ....[2]....
        /*015c*/ 	.word	0x00000500


	//   ....[3]....
        /*0160*/ 	.word	0x000009c0


	//   ....[4]....
        /*0164*/ 	.word	0x00000b00


	//   ....[5]....
        /*0168*/ 	.word	0x00000fb0


	//   ....[6]....
        /*016c*/ 	.word	0x000010f0


	//   ....[7]....
        /*0170*/ 	.word	0x000015e0


	//   ....[8]....
        /*0174*/ 	.word	0x00002c20


	//   ....[9]....
        /*0178*/ 	.word	0x00002e90


	//----- nvinfo : EIATTR_VRC_CTA_INIT_COUNT
	.align		4
.L_46:
        /*017c*/ 	.byte	0x02, 0x4a
        /*017e*/ 	.byte	0x80
	.zero		1


	//----- nvinfo : EIATTR_MBARRIER_INSTR_OFFSETS
	.align		4
        /*0180*/ 	.byte	0x04, 0x39
        /*0182*/ 	.short	(.L_48 - .L_47)


	//   ....[0]....
.L_47:
        /*0184*/ 	.word	0x000017e0
        /*0188*/ 	.word	0x000000ff
        /*018c*/ 	.word	0x00024000
        /*0190*/ 	.short	0x0100
        /*0192*/ 	.byte	0x09
	.zero		1


	//   ....[1]....
        /*0194*/ 	.word	0x000017f0
        /*0198*/ 	.word	0x000000ff
        /*019c*/ 	.word	0x00024020
        /*01a0*/ 	.short	0x0100
        /*01a2*/ 	.byte	0x09
	.zero		1


	//   ....[2]....
        /*01a4*/ 	.word	0x000018a0
        /*01a8*/ 	.word	0x000000ff
        /*01ac*/ 	.word	0x00024008
        /*01b0*/ 	.short	0x0100
        /*01b2*/ 	.byte	0x09
	.zero		1


	//   ....[3]....
        /*01b4*/ 	.word	0x000018b0
        /*01b8*/ 	.word	0x000000ff
        /*01bc*/ 	.word	0x00024028
        /*01c0*/ 	.short	0x0100
        /*01c2*/ 	.byte	0x09
	.zero		1


	//   ....[4]....
        /*01c4*/ 	.word	0x000019c0
        /*01c8*/ 	.word	0x000000ff
        /*01cc*/ 	.word	0x00024010
        /*01d0*/ 	.short	0x0100
        /*01d2*/ 	.byte	0x09
	.zero		1


	//   ....[5]....
        /*01d4*/ 	.word	0x000019d0
        /*01d8*/ 	.word	0x000000ff
        /*01dc*/ 	.word	0x00024030
        /*01e0*/ 	.short	0x0100
        /*01e2*/ 	.byte	0x09
	.zero		1


	//   ....[6]....
        /*01e4*/ 	.word	0x00001bd0
        /*01e8*/ 	.word	0x000000ff
        /*01ec*/ 	.word	0x00024000
        /*01f0*/ 	.short	0x010a
        /*01f2*/ 	.byte	0x09
	.zero		1


	//   ....[7]....
        /*01f4*/ 	.word	0x00001fd0
        /*01f8*/ 	.word	0x000000ff
        /*01fc*/ 	.word	0x00024020
        /*0200*/ 	.short	0x010a
        /*0202*/ 	.byte	0x09
	.zero		1


	//   ....[8]....
        /*0204*/ 	.word	0x00002230
        /*0208*/ 	.word	0x000000ff
        /*020c*/ 	.word	0x00024000
        /*0210*/ 	.short	0x010a
        /*0212*/ 	.byte	0x2c
	.zero		1


	//   ....[9]....
        /*0214*/ 	.word	0x000026d0
        /*0218*/ 	.word	0x000000ff
        /*021c*/ 	.word	0x00024020
        /*0220*/ 	.short	0x010a
        /*0222*/ 	.byte	0x2c
	.zero		1


	//   ....[10]....
        /*0224*/ 	.word	0x000027b0
        /*0228*/ 	.word	0x000000ff
        /*022c*/ 	.word	0x00024000
        /*0230*/ 	.short	0x0108
        /*0232*/ 	.byte	0x09
	.zero		1


	//   ....[11]....
        /*0234*/ 	.word	0x000027c0
        /*0238*/ 	.word	0x000000ff
        /*023c*/ 	.word	0x00024020
        /*0240*/ 	.short	0x0108
        /*0242*/ 	.byte	0x09
	.zero		1


	//   ....[12]....
        /*0244*/ 	.word	0x00002810
        /*0248*/ 	.word	0x000000ff
        /*024c*/ 	.word	0x00024008
        /*0250*/ 	.short	0x0108
        /*0252*/ 	.byte	0x09
	.zero		1


	//   ....[13]....
        /*0254*/ 	.word	0x00002820
        /*0258*/ 	.word	0x000000ff
        /*025c*/ 	.word	0x00024028
        /*0260*/ 	.short	0x0108
        /*0262*/ 	.byte	0x09
	.zero		1


	//   ....[14]....
        /*0264*/ 	.word	0x00002870
        /*0268*/ 	.word	0x000000ff
        /*026c*/ 	.word	0x00024010
        /*0270*/ 	.short	0x0108
        /*0272*/ 	.byte	0x09
	.zero		1


	//   ....[15]....
        /*0274*/ 	.word	0x00002880
        /*0278*/ 	.word	0x000000ff
        /*027c*/ 	.word	0x00024030
        /*0280*/ 	.short	0x0108
        /*0282*/ 	.byte	0x09
	.zero		1


	//   ....[16]....
        /*0284*/ 	.word	0x00002eb0
        /*0288*/ 	.word	0x000000ff
        /*028c*/ 	.word	0x00024000
        /*0290*/ 	.short	0x010a
        /*0292*/ 	.byte	0x09
	.zero		1


	//   ....[17]....
        /*0294*/ 	.word	0x00002ee0
        /*0298*/ 	.word	0x000000ff
        /*029c*/ 	.word	0x00024020
        /*02a0*/ 	.short	0x010a
        /*02a2*/ 	.byte	0x09
	.zero		1


	//   ....[18]....
        /*02a4*/ 	.word	0x00002f10
        /*02a8*/ 	.word	0x000000ff
        /*02ac*/ 	.word	0x00024000
        /*02b0*/ 	.short	0x010a
        /*02b2*/ 	.byte	0x2c
	.zero		1


	//   ....[19]....
        /*02b4*/ 	.word	0x00002f40
        /*02b8*/ 	.word	0x000000ff
        /*02bc*/ 	.word	0x00024020
        /*02c0*/ 	.short	0x010a
        /*02c2*/ 	.byte	0x2c
	.zero		1


	//----- nvinfo : EIATTR_NUM_MBARRIERS
	.align		4
.L_48:
        /*02c4*/ 	.byte	0x03, 0x38
        /*02c6*/ 	.short	0x0006


	//----- nvinfo : EIATTR_EXIT_INSTR_OFFSETS
	.align		4
        /*02c8*/ 	.byte	0x04, 0x1c
        /*02ca*/ 	.short	(.L_50 - .L_49)


	//   ....[0]....
.L_49:
        /*02cc*/ 	.word	0x00002ea0


	//----- nvinfo : EIATTR_REQNTID
	.align		4
.L_50:
        /*02d0*/ 	.byte	0x04, 0x10
        /*02d2*/ 	.short	(.L_52 - .L_51)
.L_51:
        /*02d4*/ 	.word	0x00000100
        /*02d8*/ 	.word	0x00000001
        /*02dc*/ 	.word	0x00000001


	//----- nvinfo : EIATTR_CRS_STACK_SIZE
	.align		4
.L_52:
        /*02e0*/ 	.byte	0x04, 0x1e
        /*02e2*/ 	.short	(.L_54 - .L_53)
.L_53:
        /*02e4*/ 	.word	0x00000000


	//----- nvinfo : EIATTR_CBANK_PARAM_SIZE
	.align		4
.L_54:
        /*02e8*/ 	.byte	0x03, 0x19
        /*02ea*/ 	.short	0x0050


	//----- nvinfo : EIATTR_PARAM_CBANK
	.align		4
        /*02ec*/ 	.byte	0x04, 0x0a
        /*02ee*/ 	.short	(.L_56 - .L_55)
	.align		4
.L_55:
        /*02f0*/ 	.word	index@(.nv.constant0.gluon_tcgen05)
        /*02f4*/ 	.short	0x0380
        /*02f6*/ 	.short	0x0050


	//----- nvinfo : EIATTR_SW_WAR
	.align		4
.L_56:
        /*02f8*/ 	.byte	0x04, 0x36
        /*02fa*/ 	.short	(.L_58 - .L_57)
.L_57:
        /*02fc*/ 	.word	0x00000008
.L_58:


//--------------------- .nv.compat                --------------------------
	.section	.nv.compat,"",@"SHT_CUDA_COMPAT_INFO"
	.align	4
        /*0000*/ 	.byte	0x02, 0x02, 0x02, 0x00, 0x02, 0x05, 0x05, 0x00, 0x02, 0x03, 0x03, 0x00, 0x02, 0x06, 0x01, 0x00


//--------------------- .nv.callgraph             --------------------------
	.section	.nv.callgraph,"",@"SHT_CUDA_CALLGRAPH"
	.align	4
	.sectionentsize	8
	.align		4
        /*0000*/ 	.word	0x00000000
	.align		4
        /*0004*/ 	.word	0xffffffff
	.align		4
        /*0008*/ 	.word	0x00000000
	.align		4
        /*000c*/ 	.word	0xfffffffe
	.align		4
        /*0010*/ 	.word	0x00000000
	.align		4
        /*0014*/ 	.word	0xfffffffd
	.align		4
        /*0018*/ 	.word	0x00000000
	.align		4
        /*001c*/ 	.word	0xfffffffc


//--------------------- .text.gluon_tcgen05       --------------------------
	.section	.text.gluon_tcgen05,"ax",@progbits
	.align	128
        .global         gluon_tcgen05
        .type           gluon_tcgen05,@function
        .size           gluon_tcgen05,(.L_x_81 - gluon_tcgen05)
        .other          gluon_tcgen05,@"STO_CUDA_ENTRY STV_DEFAULT"
gluon_tcgen05:
.text.gluon_tcgen05:
[----:B------:R-:W1:Y:S01]  /*0000*/  LDC R1, c[0x0][0x37c] ;  /* 0x0000df00ff017b82 */ /* 0x000e620000000800 */
[----:B------:R-:W2:Y:S02]  /*0010*/  S2R R0, SR_TID.X ;  /* 0x0000000000007919 */ /* 0x000ea40000002100 */
[----:B--2---:R-:W-:-:S13]  /*0020*/  ISETP.GE.U32.AND P2, PT, R0, 0x20, PT ;  /* 0x000000200000780c */ /* 0x004fda0003f46070 */
[----:B------:R-:W-:Y:S05]  /*0030*/  @P2 BRA `(.L_x_0) ;  /* 0x0000000000b82947 */ /* 0x000fea0003800000 */
[----:B------:R-:W2:Y:S01]  /*0040*/  S2UR UR6, SR_CgaCtaId ;  /* 0x00000000000679c3 */ /* 0x000ea20000008800 */
[----:B------:R-:W-:Y:S01]  /*0050*/  NOP ;  /* 0x0000000000007918 */ /* 0x000fe20000000000 */
[----:B------:R-:W-:Y:S02]  /*0060*/  UMOV UR4, 0x40 ;  /* 0x0000004000047882 */ /* 0x000fe40000000000 */
[----:B--2---:R-:W-:-:S09]  /*0070*/  ULEA UR4, UR6, UR4, 0x18 ;  /* 0x0000000406047291 */ /* 0x004fd2000f8ec0ff */
[----:B------:R-:W2:Y:S01]  /*0080*/  LDS.U8 R2, [UR4] ;  /* 0x00000004ff027984 */ /* 0x000ea20008000000 */
[----:B------:R-:W-:Y:S02]  /*0090*/  UMOV UR4, 0x400 ;  /* 0x0000040000047882 */ /* 0x000fe40000000000 */
[----:B------:R-:W-:Y:S01]  /*00a0*/  ULEA UR4, UR6, UR4, 0x18 ;  /* 0x0000000406047291 */ /* 0x000fe2000f8ec0ff */
[----:B--2---:R-:W-:-:S13]  /*00b0*/  ISETP.NE.AND P0, PT, R2, RZ, PT ;  /* 0x000000ff0200720c */ /* 0x004fda0003f05270 */
[----:B------:R-:W-:Y:S05]  /*00c0*/  @P0 BRA `(.L_x_1) ;  /* 0x00000000007c0947 */ /* 0x000fea0003800000 */
[----:B------:R-:W-:-:S13]  /*00d0*/  ELECT P0, URZ, PT ;  /* 0x0000000000ff782f */ /* 0x000fda0003800000 */
[----:B------:R-:W-:Y:S05]  /*00e0*/  @!P0 BRA `(.L_x_2) ;  /* 0x0000000000848947 */ /* 0x000fea0003800000 */
[----:B------:R-:W-:Y:S01]  /*00f0*/  UMOV UR5, 0x4 ;  /* 0x0000000400057882 */ /* 0x000fe20000000000 */
[----:B------:R-:W-:Y:S02]  /*0100*/  IMAD.MOV.U32 R5, RZ, RZ, 0x1 ;  /* 0x00000001ff057424 */ /* 0x000fe400078e00ff */
[----:B------:R-:W-:Y:S02]  /*0110*/  IMAD.MOV.U32 R3, RZ, RZ, 0xf ;  /* 0x0000000fff037424 */ /* 0x000fe400078e00ff */
[----:B------:R-:W-:Y:S04]  /*0120*/  DEPBAR.LE SB2, 0x36 ;  /* 0x0000ad800000791a */ /* 0x000fe80000000000 */
[----:B------:R-:W2:Y:S02]  /*0130*/  UTCATOMSWS.FIND_AND_SET.ALIGN UP0, UR5, UR5 ;  /* 0x00000005000575e3 */ /* 0x000ea40008000800 */
[----:B--2---:R-:W-:-:S04]  /*0140*/  PLOP3.LUT P0, PT, PT, PT, UP0, 0x80, 0x8 ;  /* 0x000000000008781c */ /* 0x004fc80003f0f008 */
[----:B------:R-:W-:-:S04]  /*0150*/  SEL R2, RZ, 0xffffffff, !P0 ;  /* 0xffffffffff027807 */ /* 0x000fc80004000000 */
[----:B------:R-:W-:Y:S01]  /*0160*/  ISETP.NE.AND P0, PT, R2, RZ, PT ;  /* 0x000000ff0200720c */ /* 0x000fe20003f05270 */
[----:B------:R-:W-:-:S12]  /*0170*/  IMAD.U32 R2, RZ, RZ, UR5 ;  /* 0x00000005ff027e24 */ /* 0x000fd8000f8e00ff */
[----:B------:R-:W-:Y:S05]  /*0180*/  @P0 BRA `(.L_x_3) ;  /* 0x0000000000240947 */ /* 0x000fea0003800000 */
.L_x_4:
[----:B------:R-:W-:Y:S05]  /*0190*/  NANOSLEEP 0x64 ;  /* 0x000000640000795d */ /* 0x000fea0003800000 */
[----:B------:R-:W-:-:S05]  /*01a0*/  UMOV UR5, 0x4 ;  /* 0x0000000400057882 */ /* 0x000fca0000000000 */
[----:B------:R-:W-:Y:S04]  /*01b0*/  DEPBAR.LE SB2, 0x36 ;  /* 0x0000ad800000791a */ /* 0x000fe80000000000 */
[----:B------:R-:W2:Y:S02]  /*01c0*/  UTCATOMSWS.FIND_AND_SET.ALIGN UP0, UR5, UR5 ;  /* 0x00000005000575e3 */ /* 0x000ea40008000800 */
[----:B--2---:R-:W-:-:S04]  /*01d0*/  PLOP3.LUT P0, PT, PT, PT, UP0, 0x80, 0x8 ;  /* 0x000000000008781c */ /* 0x004fc80003f0f008 */
[----:B------:R-:W-:-:S04]  /*01e0*/  SEL R2, RZ, 0xffffffff, !P0 ;  /* 0xffffffffff027807 */ /* 0x000fc80004000000 */
[----:B------:R-:W-:Y:S01]  /*01f0*/  ISETP.NE.AND P0, PT, R2, RZ, PT ;  /* 0x000000ff0200720c */ /* 0x000fe20003f05270 */
[----:B------:R-:W-:-:S12]  /*0200*/  IMAD.U32 R2, RZ, RZ, UR5 ;  /* 0x00000005ff027e24 */ /* 0x000fd8000f8e00ff */
[----:B------:R-:W-:Y:S05]  /*0210*/  @!P0 BRA `(.L_x_4) ;  /* 0xfffffffc00dc8947 */ /* 0x000fea000383ffff */
.L_x_3:
[C---:B------:R-:W-:Y:S01]  /*0220*/  VIADD R4, R2.reuse, 0x10 ;  /* 0x0000001002047836 */ /* 0x040fe20000000000 */
[----:B------:R-:W-:Y:S01]  /*0230*/  UMOV UR5, 0x50 ;  /* 0x0000005000057882 */ /* 0x000fe20000000000 */
[----:B------:R-:W-:Y:S01]  /*0240*/  SHF.L.U32 R3, R3, R2, RZ ;  /* 0x0000000203037219 */ /* 0x000fe200000006ff */
[----:B------:R-:W-:Y:S01]  /*0250*/  ULEA UR5, UR6, UR5, 0x18 ;  /* 0x0000000506057291 */ /* 0x000fe2000f8ec0ff */
[----:B------:R-:W-:Y:S01]  /*0260*/  IMAD.SHL.U32 R2, R2, 0x20, RZ ;  /* 0x0000002002027824 */ /* 0x000fe200078e00ff */
[----:B------:R-:W-:-:S04]  /*0270*/  SHF.L.U32 R4, R5, R4, RZ ;  /* 0x0000000405047219 */ /* 0x000fc800000006ff */
[----:B------:R-:W-:-:S05]  /*0280*/  LOP3.LUT R3, R4, R3, RZ, 0xfc, !PT ;  /* 0x0000000304037212 */ /* 0x000fca00078efcff */
[----:B------:R2:W-:Y:S04]  /*0290*/  ATOMS.OR RZ, [UR5], R3 ;  /* 0x00000003ffff798c */ /* 0x0005e8000b000005 */
[----:B------:R2:W-:Y:S01]  /*02a0*/  STS [UR4], R2 ;  /* 0x00000002ff007988 */ /* 0x0005e20008000804 */
[----:B------:R-:W-:Y:S05]  /*02b0*/  BRA `(.L_x_2) ;  /* 0x0000000000107947 */ /* 0x000fea0003800000 */
.L_x_1:
[----:B------:R-:W-:Y:S01]  /*02c0*/  IMAD.MOV.U32 R3, RZ, RZ, -0x1 ;  /* 0xffffffffff037424 */ /* 0x000fe200078e00ff */
[----:B------:R-:W-:-:S04]  /*02d0*/  MOV R2, 0x300 ;  /* 0x0000030000027802 */ /* 0x000fc80000000f00 */
[----:B------:R2:W-:Y:S03]  /*02e0*/  STS [UR4], R3 ;  /* 0x00000003ff007988 */ /* 0x0005e60008000804 */
[----:B-12---:R-:W-:Y:S05]  /*02f0*/  CALL.REL.NOINC `($__internal_1_$__cuda_sm10x_tcgen05_guardrail_trap_phase_invalid_during_alloc) ;  /* 0x0000002c00287944 */ /* 0x006fea0003c00000 */
.L_x_2:
[----:B------:R-:W-:Y:S05]  /*0300*/  WARPSYNC.ALL ;  /* 0x0000000000007948 */ /* 0x000fea0003800000 */
[----:B------:R-:W-:Y:S01]  /*0310*/  NOP ;  /* 0x0000000000007918 */ /* 0x000fe20000000000 */
.L_x_0:
[----:B------:R-:W3:Y:S08]  /*0320*/  S2UR UR4, SR_CgaCtaId ;  /* 0x00000000000479c3 */ /* 0x000ef00000008800 */
[----:B------:R-:W-:Y:S01]  /*0330*/  BAR.SYNC.DEFER_BLOCKING 0x0 ;  /* 0x0000000000007b1d */ /* 0x000fe20000010000 */
[----:B------:R-:W-:-:S05]  /*0340*/  LOP3.LUT R36, R0, 0xff, RZ, 0xc0, !PT ;  /* 0x000000ff00247812 */ /* 0x000fca00078ec0ff */
[----:B------:R-:W-:Y:S02]  /*0350*/  UMOV UR9, 0x400 ;  /* 0x0000040000097882 */ /* 0x000fe40000000000 */
[----:B--2---:R-:W2:Y:S08]  /*0360*/  LDC R3, c[0x0][0x398] ;  /* 0x0000e600ff037b82 */ /* 0x004eb00000000800 */
[----:B------:R-:W4:Y:S01]  /*0370*/  LDC R7, c[0x0][0x3a0] ;  /* 0x0000e800ff077b82 */ /* 0x000f220000000800 */
[----:B---3--:R-:W-:-:S07]  /*0380*/  ULEA UR9, UR4, UR9, 0x18 ;  /* 0x0000000904097291 */ /* 0x008fce000f8ec0ff */
[----:B------:R-:W3:Y:S02]  /*0390*/  S2UR UR18, SR_CTAID.Y ;  /* 0x00000000001279c3 */ /* 0x000ee40000002600 */
[----:B------:R-:W5:Y:S06]  /*03a0*/  LDS R4, [UR9] ;  /* 0x00000009ff047984 */ /* 0x000f6c0008000800 */
[----:B------:R-:W-:Y:S06]  /*03b0*/  BAR.SYNC.DEFER_BLOCKING 0x0 ;  /* 0x0000000000007b1d */ /* 0x000fec0000010000 */
[----:B------:R-:W-:Y:S05]  /*03c0*/  @P2 BRA `(.L_x_5) ;  /* 0x0000000000182947 */ /* 0x000fea0003800000 */
[----:B------:R-:W-:Y:S01]  /*03d0*/  ELECT P0, URZ, PT ;  /* 0x0000000000ff782f */ /* 0x000fe20003800000 */
[----:B------:R-:W-:Y:S01]  /*03e0*/  IMAD.MOV.U32 R2, RZ, RZ, 0x1 ;  /* 0x00000001ff027424 */ /* 0x000fe200078e00ff */
[----:B------:R-:W-:Y:S01]  /*03f0*/  UMOV UR5, 0x40 ;  /* 0x0000004000057882 */ /* 0x000fe20000000000 */
[----:B------:R-:W-:Y:S01]  /*0400*/  UVIRTCOUNT.DEALLOC.SMPOOL 0x80 ;  /* 0x000000800000784c */ /* 0x000fe20000000000 */
[----:B------:R-:W-:-:S09]  /*0410*/  ULEA UR5, UR4, UR5, 0x18 ;  /* 0x0000000504057291 */ /* 0x000fd2000f8ec0ff */
[----:B------:R5:W-:Y:S03]  /*0420*/  @P0 STS.U8 [UR5], R2 ;  /* 0x00000002ff000988 */ /* 0x000be60008000005 */
.L_x_5:
[----:B------:R-:W5:Y:S01]  /*0430*/  S2UR UR4, SR_CTAID.Z ;  /* 0x00000000000479c3 */ /* 0x000f620000002700 */
[----:B------:R-:W4:Y:S01]  /*0440*/  LDCU UR5, c[0x0][0x370] ;  /* 0x00006e00ff0577ac */ /* 0x000f220008000800 */
[C---:B------:R-:W-:Y:S01]  /*0450*/  ISETP.GE.U32.AND P0, PT, R36.reuse, 0x20, PT ;  /* 0x000000202400780c */ /* 0x040fe20003f06070 */
[----:B--2--5:R-:W-:Y:S01]  /*0460*/  VIADD R2, R3, 0xffffffff ;  /* 0xffffffff03027836 */ /* 0x024fe20000000000 */
[C---:B------:R-:W-:Y:S01]  /*0470*/  ISETP.NE.U32.AND P3, PT, R36.reuse, RZ, PT ;  /* 0x000000ff2400720c */ /* 0x040fe20003f65070 */
[----:B------:R-:W2:Y:S01]  /*0480*/  LDCU UR6, c[0x0][0x374] ;  /* 0x00006e80ff0677ac */ /* 0x000ea20008000800 */
[----:B------:R-:W-:Y:S01]  /*0490*/  LEA R10, R36, UR9, 0x2 ;  /* 0x00000009240a7c11 */ /* 0x000fe2000f8e10ff */
[----:B----4-:R-:W-:Y:S01]  /*04a0*/  VIADD R11, R7, 0xffffffff ;  /* 0xffffffff070b7836 */ /* 0x010fe20000000000 */
[----:B------:R-:W4:Y:S01]  /*04b0*/  S2UR UR15, SR_CTAID.X ;  /* 0x00000000000f79c3 */ /* 0x000f220000002500 */
[----:B------:R-:W5:Y:S01]  /*04c0*/  LDCU.64 UR10, c[0x0][0x3c0] ;  /* 0x00007800ff0a77ac */ /* 0x000f620008000a00 */
[----:B------:R-:W-:Y:S01]  /*04d0*/  R2UR UR8, R4 ;  /* 0x00000000040872ca */ /* 0x000fe200000e0000 */
[----:B------:R-:W-:Y:S04]  /*04e0*/  BSSY.RECONVERGENT B0, `(.L_x_6) ;  /* 0x0000011000007945 */ /* 0x000fe80003800200 */
[----:B------:R3:W-:Y:S01]  /*04f0*/  @!P0 STS [R10], RZ ;  /* 0x000000ff0a008388 */ /* 0x0007e20000000800 */
[----:B------:R-:W-:-:S03]  /*0500*/  NOP ;  /* 0x0000000000007918 */ /* 0x000fc60000000000 */
[----:B------:R3:W-:Y:S02]  /*0510*/  @!P3 STS [UR9+0x24], R2 ;  /* 0x00002402ff00b988 */ /* 0x0007e40008000809 */
[----:B--23--:R-:W-:Y:S02]  /*0520*/  UIMAD UR4, UR4, UR6, UR18 ;  /* 0x00000006040472a4 */ /* 0x00cfe4000f8e0212 */
[----:B------:R2:W-:Y:S02]  /*0530*/  @!P3 STS [UR9+0x20], R11 ;  /* 0x0000200bff00b988 */ /* 0x0005e40008000809 */
[----:B----4-:R-:W-:-:S04]  /*0540*/  UIMAD UR4, UR4, UR5, UR15 ;  /* 0x00000005040472a4 */ /* 0x010fc8000f8e020f */
[----:B------:R-:W-:-:S04]  /*0550*/  UIMAD UR4, UR4, 0x180, URZ ;  /* 0x00000180040478a4 */ /* 0x000fc8000f8e02ff */
[----:B-----5:R-:W-:-:S04]  /*0560*/  UIADD3 UR6, UP0, UPT, UR4, UR10, URZ ;  /* 0x0000000a04067290 */ /* 0x020fc8000ff1e0ff */
[----:B------:R-:W-:Y:S01]  /*0570*/  ULEA.HI.X.SX32 UR7, UR4, UR11, 0x1, UP0 ;  /* 0x0000000b04077291 */ /* 0x000fe200080f0eff */
[----:B--2---:R-:W-:Y:S11]  /*0580*/  @P3 BRA `(.L_x_7) ;  /* 0x0000000000183947 */ /* 0x004ff60003800000 */
[----:B------:R-:W2:Y:S01]  /*0590*/  LDS R3, [UR9+0x8] ;  /* 0x00000809ff037984 */ /* 0x000ea20008000800 */
[----:B------:R-:W3:Y:S01]  /*05a0*/  LDC.64 R8, c[0x0][0x380] ;  /* 0x0000e000ff087b82 */ /* 0x000ee20000000a00 */
[----:B------:R-:W-:Y:S02]  /*05b0*/  IMAD.MOV.U32 R4, RZ, RZ, 0x70 ;  /* 0x00000070ff047424 */ /* 0x000fe400078e00ff */
[----:B---3--:R3:W-:Y:S03]  /*05c0*/  STS.64 [UR9], R8 ;  /* 0x00000008ff007988 */ /* 0x0087e60008000a09 */
[----:B--2---:R-:W-:-:S05]  /*05d0*/  LOP3.LUT R3, R3, 0x10, R4, 0xd8, !PT ;  /* 0x0000001003037812 */ /* 0x004fca00078ed804 */
[----:B------:R3:W-:Y:S02]  /*05e0*/  STS [UR9+0x8], R3 ;  /* 0x00000803ff007988 */ /* 0x0007e40008000809 */
.L_x_7:
[----:B------:R-:W-:Y:S05]  /*05f0*/  BSYNC.RECONVERGENT B0 ;  /* 0x0000000000007941 */ /* 0x000fea0003800200 */
.L_x_6:
[----:B------:R-:W-:Y:S04]  /*0600*/  BSSY.RECONVERGENT B0, `(.L_x_8) ;  /* 0x000000a000007945 */ /* 0x000fe80003800200 */
[----:B------:R-:W-:Y:S05]  /*0610*/  @P3 BRA `(.L_x_9) ;  /* 0x0000000000203947 */ /* 0x000fea0003800000 */
[----:B---3--:R-:W2:Y:S01]  /*0620*/  LDS R3, [UR9+0x34] ;  /* 0x00003409ff037984 */ /* 0x008ea20008000800 */
[----:B------:R-:W-:Y:S02]  /*0630*/  IMAD.MOV.U32 R4, RZ, RZ, 0x3f000000 ;  /* 0x3f000000ff047424 */ /* 0x000fe400078e00ff */
[----:B------:R-:W-:Y:S01]  /*0640*/  @!P3 IMAD.MOV.U32 R5, RZ, RZ, 0x3f ;  /* 0x0000003fff05b424 */ /* 0x000fe200078e00ff */
[----:B------:R-:W3:Y:S02]  /*0650*/  @!P3 LDS R6, [UR9+0x38] ;  /* 0x00003809ff06b984 */ /* 0x000ee40008000800 */
[----:B--2---:R-:W-:Y:S02]  /*0660*/  LOP3.LUT R3, R3, 0xff000000, R4, 0xb8, !PT ;  /* 0xff00000003037812 */ /* 0x004fe400078eb804 */
[----:B---3--:R-:W-:-:S03]  /*0670*/  @!P3 LOP3.LUT R4, R6, 0xff, R5, 0xb8, !PT ;  /* 0x000000ff0604b812 */ /* 0x008fc600078eb805 */
[----:B------:R2:W-:Y:S04]  /*0680*/  STS [UR9+0x34], R3 ;  /* 0x00003403ff007988 */ /* 0x0005e80008000809 */
[----:B------:R2:W-:Y:S02]  /*0690*/  @!P3 STS [UR9+0x38], R4 ;  /* 0x00003804ff00b988 */ /* 0x0005e40008000809 */
.L_x_9:
[----:B------:R-:W-:Y:S05]  /*06a0*/  BSYNC.RECONVERGENT B0 ;  /* 0x0000000000007941 */ /* 0x000fea0003800200 */
.L_x_8:
[----:B------:R-:W-:Y:S04]  /*06b0*/  BSSY.RECONVERGENT B0, `(.L_x_10) ;  /* 0x000000e000007945 */ /* 0x000fe80003800200 */
[----:B------:R-:W-:Y:S05]  /*06c0*/  @P3 BRA `(.L_x_11) ;  /* 0x0000000000303947 */ /* 0x000fea0003800000 */
[----:B--2---:R-:W2:Y:S01]  /*06d0*/  LDS R4, [UR9+0x34] ;  /* 0x00003409ff047984 */ /* 0x004ea20008000800 */
[----:B---3--:R-:W3:Y:S03]  /*06e0*/  LDC.64 R8, c[0x0][0x3a8] ;  /* 0x0000ea00ff087b82 */ /* 0x008ee60000000a00 */
[----:B------:R-:W4:Y:S01]  /*06f0*/  LDS R3, [UR9+0x1c] ;  /* 0x00001c09ff037984 */ /* 0x000f220008000800 */
[C---:B---3--:R-:W-:Y:S01]  /*0700*/  SHF.L.U64.HI R6, R8.reuse, 0x1, R9 ;  /* 0x0000000108067819 */ /* 0x048fe20000010209 */
[----:B------:R-:W-:-:S03]  /*0710*/  IMAD.SHL.U32 R5, R8, 0x2, RZ ;  /* 0x0000000208057824 */ /* 0x000fc600078e00ff */
[--C-:B------:R-:W-:Y:S02]  /*0720*/  SHF.R.U32.HI R8, RZ, 0x4, R6.reuse ;  /* 0x00000004ff087819 */ /* 0x100fe40000011606 */
[----:B------:R-:W-:-:S05]  /*0730*/  SHF.R.U64 R5, R5, 0x4, R6 ;  /* 0x0000000405057819 */ /* 0x000fca0000001206 */
[----:B------:R5:W-:Y:S01]  /*0740*/  STS [UR9+0xc], R5 ;  /* 0x00000c05ff007988 */ /* 0x000be20008000809 */
[----:B--2---:R-:W-:Y:S02]  /*0750*/  LOP3.LUT R4, R4, 0x7, RZ, 0xb8, !PT ;  /* 0x0000000704047812 */ /* 0x004fe400078eb8ff */
[----:B----4-:R-:W-:-:S03]  /*0760*/  LOP3.LUT R3, R3, 0xf, R8, 0xb8, !PT ;  /* 0x0000000f03037812 */ /* 0x010fc600078eb808 */
[----:B------:R5:W-:Y:S04]  /*0770*/  STS [UR9+0x34], R4 ;  /* 0x00003404ff007988 */ /* 0x000be80008000809 */
[----:B------:R5:W-:Y:S02]  /*0780*/  STS [UR9+0x1c], R3 ;  /* 0x00001c03ff007988 */ /* 0x000be40008000809 */
.L_x_11:
[----:B------:R-:W-:Y:S05]  /*0790*/  BSYNC.RECONVERGENT B0 ;  /* 0x0000000000007941 */ /* 0x000fea0003800200 */
.L_x_10:
[----:B------:R-:W-:Y:S04]  /*07a0*/  BSSY.RECONVERGENT B1, `(.L_x_12) ;  /* 0x000001a000017945 */ /* 0x000fe80003800200 */
[----:B------:R-:W-:Y:S04]  /*07b0*/  BSSY.RELIABLE B0, `(.L_x_13) ;  /* 0x0000015000007945 */ /* 0x000fe80003800100 */
[----:B------:R-:W-:Y:S05]  /*07c0*/  @P3 BRA `(.L_x_14) ;  /* 0x0000000000203947 */ /* 0x000fea0003800000 */
[----:B--23-5:R-:W2:Y:S02]  /*07d0*/  LDS R3, [UR9+0x34] ;  /* 0x00003409ff037984 */ /* 0x02cea40008000800 */
[----:B--2---:R-:W-:-:S05]  /*07e0*/  LOP3.LUT R3, R3, 0x38, RZ, 0xb8, !PT ;  /* 0x0000003803037812 */ /* 0x004fca00078eb8ff */
[----:B------:R2:W-:Y:S01]  /*07f0*/  STS [UR9+0x34], R3 ;  /* 0x00003403ff007988 */ /* 0x0005e20008000809 */
[----:B------:R-:W-:Y:S05]  /*0800*/  @P3 BRA `(.L_x_15) ;  /* 0x0000000000203947 */ /* 0x000fea0003800000 */
[----:B--2---:R-:W2:Y:S01]  /*0810*/  LDS R3, [UR9+0x8] ;  /* 0x00000809ff037984 */ /* 0x004ea20008000800 */
[----:B------:R-:W-:-:S05]  /*0820*/  IMAD.MOV.U32 R4, RZ, RZ, 0x780 ;  /* 0x00000780ff047424 */ /* 0x000fca00078e00ff */
[----:B--2---:R-:W-:-:S05]  /*0830*/  LOP3.LUT R3, R3, 0x300, R4, 0xd8, !PT ;  /* 0x0000030003037812 */ /* 0x004fca00078ed804 */
[----:B------:R4:W-:Y:S02]  /*0840*/  STS [UR9+0x8], R3 ;  /* 0x00000803ff007988 */ /* 0x0009e40008000809 */
.L_x_14:
[----:B------:R-:W-:Y:S05]  /*0850*/  @P3 BRA `(.L_x_16) ;  /* 0x0000000000283947 */ /* 0x000fea0003800000 */
[----:B--2345:R-:W2:Y:S02]  /*0860*/  LDS R3, [UR9+0x8] ;  /* 0x00000809ff037984 */ /* 0x03cea40008000800 */
[----:B--2---:R-:W-:-:S05]  /*0870*/  LOP3.LUT R3, R3, 0x1800, RZ, 0xb8, !PT ;  /* 0x0000180003037812 */ /* 0x004fca00078eb8ff */
[----:B------:R3:W-:Y:S02]  /*0880*/  STS [UR9+0x8], R3 ;  /* 0x00000803ff007988 */ /* 0x0007e40008000809 */
.L_x_15:
[----:B------:R-:W-:Y:S05]  /*0890*/  @P3 BREAK.RELIABLE B0 ;  /* 0x0000000000003942 */ /* 0x000fea0003800100 */
[----:B------:R-:W-:Y:S05]  /*08a0*/  @P3 BRA `(.L_x_17) ;  /* 0x0000000000243947 */ /* 0x000fea0003800000 */
[----:B------:R-:W4:Y:S01]  /*08b0*/  LDS R4, [UR9+0x8] ;  /* 0x00000809ff047984 */ /* 0x000f220008000800 */
[----:B--23--:R-:W-:-:S05]  /*08c0*/  IMAD.MOV.U32 R3, RZ, RZ, 0x6000 ;  /* 0x00006000ff037424 */ /* 0x00cfca00078e00ff */
[----:B----4-:R-:W-:-:S04]  /*08d0*/  LOP3.LUT R3, R4, 0x6000, R3, 0xd8, !PT ;  /* 0x0000600004037812 */ /* 0x010fc800078ed803 */
[----:B------:R-:W-:-:S05]  /*08e0*/  LOP3.LUT R3, R3, 0x400000, RZ, 0xb8, !PT ;  /* 0x0040000003037812 */ /* 0x000fca00078eb8ff */
[----:B------:R2:W-:Y:S02]  /*08f0*/  STS [UR9+0x8], R3 ;  /* 0x00000803ff007988 */ /* 0x0005e40008000809 */
.L_x_16:
[----:B------:R-:W-:Y:S05]  /*0900*/  BSYNC.RELIABLE B0 ;  /* 0x0000000000007941 */ /* 0x000fea0003800100 */
.L_x_13:
[----:B--2345:R-:W2:Y:S02]  /*0910*/  @!P3 LDS R3, [UR9+0x8] ;  /* 0x00000809ff03b984 */ /* 0x03cea40008000800 */
[----:B--2---:R-:W-:-:S05]  /*0920*/  @!P3 LOP3.LUT R3, R3, 0x8000, RZ, 0xb8, !PT ;  /* 0x000080000303b812 */ /* 0x004fca00078eb8ff */
[----:B------:R4:W-:Y:S02]  /*0930*/  @!P3 STS [UR9+0x8], R3 ;  /* 0x00000803ff00b988 */ /* 0x0009e40008000809 */
.L_x_17:
[----:B------:R-:W-:Y:S05]  /*0940*/  BSYNC.RECONVERGENT B1 ;  /* 0x0000000000017941 */ /* 0x000fea0003800200 */
.L_x_12:
[----:B------:R-:W-:Y:S05]  /*0950*/  WARPSYNC.ALL ;  /* 0x0000000000007948 */ /* 0x000fea0003800000 */
[----:B------:R-:W-:Y:S01]  /*0960*/  NOP ;  /* 0x0000000000007918 */ /* 0x000fe20000000000 */
[----:B--234-:R-:W2:Y:S02]  /*0970*/  LDC R3, c[0x0][0x39c] ;  /* 0x0000e700ff037b82 */ /* 0x01cea40000000800 */
[----:B--2---:R-:W-:Y:S01]  /*0980*/  VIADD R3, R3, 0xffffffff ;  /* 0xffffffff03037836 */ /* 0x004fe20000000000 */
[----:B------:R-:W-:Y:S06]  /*0990*/  @P0 BRA `(.L_x_18) ;  /* 0x0000000000300947 */ /* 0x000fec0003800000 */
[----:B------:R-:W2:Y:S01]  /*09a0*/  S2R R4, SR_LANEID ;  /* 0x0000000000047919 */ /* 0x000ea20000000000 */
[----:B------:R-:W-:Y:S05]  /*09b0*/  WARPSYNC.ALL ;  /* 0x0000000000007948 */ /* 0x000fea0003800000 */
[----:B------:R-:W-:Y:S01]  /*09c0*/  NOP ;  /* 0x0000000000007918 */ /* 0x000fe20000000000 */
[----:B--2---:R-:W-:-:S05]  /*09d0*/  IMAD.SHL.U32 R6, R4, 0x4, RZ ;  /* 0x0000000404067824 */ /* 0x004fca00078e00ff */
[----:B------:R-:W2:Y:S01]  /*09e0*/  LDS R9, [R6+UR9] ;  /* 0x0000000906097984 */ /* 0x000ea20008000800 */
[----:B------:R-:W-:-:S05]  /*09f0*/  IADD3 R4, P1, PT, R6, UR6, RZ ;  /* 0x0000000606047c10 */ /* 0x000fca000ff3e0ff */
[----:B------:R-:W-:-:S05]  /*0a00*/  IMAD.X R5, RZ, RZ, UR7, P1 ;  /* 0x00000007ff057e24 */ /* 0x000fca00088e06ff */
[----:B--2---:R2:W3:Y:S01]  /*0a10*/  ATOMG.E.EXCH.STRONG.GPU PT, RZ, [R4], R9 ;  /* 0x0000000904ff73a8 */ /* 0x0044e200041ee100 */
[----:B------:R-:W-:-:S04]  /*0a20*/  DEPBAR {5,4,3,2,1,0} ;  /* 0x0000003f0000791a */ /* 0x000fc80000000000 */
[----:B------:R-:W4:Y:S02]  /*0a30*/  CCTL.E.C.LDCU.IV.DEEP [UR6] ;  /* 0x0000000006007540 */ /* 0x000f240009c08000 */
[----:B----4-:R2:W-:Y:S01]  /*0a40*/  UTMACCTL.IV [UR6] ;  /* 0x00000000060079b9 */ /* 0x0105e20008000000 */
[----:B------:R-:W-:Y:S01]  /*0a50*/  NOP ;  /* 0x0000000000007918 */ /* 0x000fe20000000000 */
.L_x_18:
[----:B------:R-:W-:Y:S05]  /*0a60*/  @P0 BRA `(.L_x_19) ;  /* 0x00000000000c0947 */ /* 0x000fea0003800000 */
[----:B------:R0:W-:Y:S01]  /*0a70*/  UTMACMDFLUSH ;  /* 0x00000000000079b7 */ /* 0x0001e20000000000 */
[----:B------:R-:W-:Y:S05]  /*0a80*/  @P0 BRA `(.L_x_19) ;  /* 0x0000000000040947 */ /* 0x000fea0003800000 */
[----:B------:R-:W-:-:S04]  /*0a90*/  DEPBAR.LE SB0, 0x0 ;  /* 0x000080000000791a */ /* 0x000fc80000000000 */
.L_x_19:
[----:B------:R-:W-:Y:S05]  /*0aa0*/  WARPSYNC.ALL ;  /* 0x0000000000007948 */ /* 0x000fea0003800000 */
[----:B------:R-:W-:Y:S01]  /*0ab0*/  NOP ;  /* 0x0000000000007918 */ /* 0x000fe20000000000 */
[----:B---3--:R-:W-:Y:S06]  /*0ac0*/  BAR.SYNC.DEFER_BLOCKING 0x0 ;  /* 0x0000000000007b1d */ /* 0x008fec0000010000 */
[----:B------:R-:W-:Y:S02]  /*0ad0*/  BSSY.RECONVERGENT B1, `(.L_x_20) ;  /* 0x000000b000017945 */ /* 0x000fe40003800200 */
[----:B------:R-:W-:Y:S06]  /*0ae0*/  BAR.SYNC.DEFER_BLOCKING 0x0 ;  /* 0x0000000000007b1d */ /* 0x000fec0000010000 */
[----:B------:R3:W-:Y:S01]  /*0af0*/  @!P0 STS [R10], RZ ;  /* 0x000000ff0a008388 */ /* 0x0007e20000000800 */
[----:B------:R-:W-:Y:S01]  /*0b00*/  NOP ;  /* 0x0000000000007918 */ /* 0x000fe20000000000 */
[----:B------:R-:W-:Y:S05]  /*0b10*/  @P3 BRA `(.L_x_21) ;  /* 0x0000000000183947 */ /* 0x000fea0003800000 */
[----:B--2---:R-:W2:Y:S01]  /*0b20*/  LDS R4, [UR9+0x8] ;  /* 0x00000809ff047984 */ /* 0x004ea20008000800 */
[----:B------:R-:W4:Y:S01]  /*0b30*/  LDC.64 R8, c[0x0][0x388] ;  /* 0x0000e200ff087b82 */ /* 0x000f220000000a00 */
[----:B------:R-:W-:Y:S02]  /*0b40*/  IMAD.MOV.U32 R5, RZ, RZ, 0x70 ;  /* 0x00000070ff057424 */ /* 0x000fe400078e00ff */
[----:B----4-:R4:W-:Y:S03]  /*0b50*/  STS.64 [UR9], R8 ;  /* 0x00000008ff007988 */ /* 0x0109e60008000a09 */
[----:B--2---:R-:W-:-:S05]  /*0b60*/  LOP3.LUT R4, R4, 0x10, R5, 0xd8, !PT ;  /* 0x0000001004047812 */ /* 0x004fca00078ed805 */
[----:B------:R4:W-:Y:S02]  /*0b70*/  STS [UR9+0x8], R4 ;  /* 0x00000804ff007988 */ /* 0x0009e40008000809 */
.L_x_21:
[----:B--2---:R-:W-:Y:S05]  /*0b80*/  BSYNC.RECONVERGENT B1 ;  /* 0x0000000000017941 */ /* 0x004fea0003800200 */
.L_x_20:
[----:B------:R-:W-:Y:S04]  /*0b90*/  BSSY.RECONVERGENT B1, `(.L_x_22) ;  /* 0x000000a000017945 */ /* 0x000fe80003800200 */
[----:B------:R-:W-:Y:S05]  /*0ba0*/  @P3 BRA `(.L_x_23) ;  /* 0x0000000000203947 */ /* 0x000fea0003800000 */
[----:B----4-:R-:W2:Y:S01]  /*0bb0*/  LDS R4, [UR9+0x34] ;  /* 0x00003409ff047984 */ /* 0x010ea20008000800 */
[----:B------:R-:W-:Y:S02]  /*0bc0*/  IMAD.MOV.U32 R9, RZ, RZ, 0x3f000000 ;  /* 0x3f000000ff097424 */ /* 0x000fe400078e00ff */
[----:B------:R-:W-:Y:S01]  /*0bd0*/  @!P3 IMAD.MOV.U32 R5, RZ, RZ, 0x7f ;  /* 0x0000007fff05b424 */ /* 0x000fe200078e00ff */
[----:B------:R-:W4:Y:S02]  /*0be0*/  @!P3 LDS R6, [UR9+0x38] ;  /* 0x00003809ff06b984 */ /* 0x000f240008000800 */
[----:B--2---:R-:W-:Y:S02]  /*0bf0*/  LOP3.LUT R4, R4, 0xff000000, R9, 0xb8, !PT ;  /* 0xff00000004047812 */ /* 0x004fe400078eb809 */
[----:B----4-:R-:W-:-:S03]  /*0c00*/  @!P3 LOP3.LUT R5, R6, 0xff, R5, 0xb8, !PT ;  /* 0x000000ff0605b812 */ /* 0x010fc600078eb805 */
[----:B------:R2:W-:Y:S04]  /*0c10*/  STS [UR9+0x34], R4 ;  /* 0x00003404ff007988 */ /* 0x0005e80008000809 */
[----:B------:R2:W-:Y:S02]  /*0c20*/  @!P3 STS [UR9+0x38], R5 ;  /* 0x00003805ff00b988 */ /* 0x0005e40008000809 */
.L_x_23:
[----:B------:R-:W-:Y:S05]  /*0c30*/  BSYNC.RECONVERGENT B1 ;  /* 0x0000000000017941 */ /* 0x000fea0003800200 */
.L_x_22:
[----:B------:R-:W-:Y:S04]  /*0c40*/  BSSY.RECONVERGENT B1, `(.L_x_24) ;  /* 0x0000004000017945 */ /* 0x000fe80003800200 */
[----:B------:R-:W-:Y:S05]  /*0c50*/  @P3 BRA `(.L_x_25) ;  /* 0x0000000000083947 */ /* 0x000fea0003800000 */
[----:B------:R5:W-:Y:S04]  /*0c60*/  STS [UR9+0x24], R11 ;  /* 0x0000240bff007988 */ /* 0x000be80008000809 */
[----:B------:R5:W-:Y:S02]  /*0c70*/  STS [UR9+0x20], R3 ;  /* 0x00002003ff007988 */ /* 0x000be40008000809 */
.L_x_25:
[----:B------:R-:W-:Y:S05]  /*0c80*/  BSYNC.RECONVERGENT B1 ;  /* 0x0000000000017941 */ /* 0x000fea0003800200 */
.L_x_24:
[----:B------:R-:W-:Y:S04]  /*0c90*/  BSSY.RECONVERGENT B1, `(.L_x_26) ;  /* 0x000000e000017945 */ /* 0x000fe80003800200 */
[----:B------:R-:W-:Y:S05]  /*0ca0*/  @P3 BRA `(.L_x_27) ;  /* 0x0000000000303947 */ /* 0x000fea0003800000 */
[----:B--2---:R-:W2:Y:S01]  /*0cb0*/  LDS R5, [UR9+0x34] ;  /* 0x00003409ff057984 */ /* 0x004ea20008000800 */
[----:B----4-:R-:W4:Y:S03]  /*0cc0*/  LDC.64 R8, c[0x0][0x3b0] ;  /* 0x0000ec00ff087b82 */ /* 0x010f260000000a00 */
[----:B------:R-:W3:Y:S01]  /*0cd0*/  LDS R4, [UR9+0x1c] ;  /* 0x00001c09ff047984 */ /* 0x000ee20008000800 */
[C---:B----4-:R-:W-:Y:S01]  /*0ce0*/  SHF.L.U64.HI R9, R8.reuse, 0x1, R9 ;  /* 0x0000000108097819 */ /* 0x050fe20000010209 */
[----:B------:R-:W-:-:S03]  /*0cf0*/  IMAD.SHL.U32 R6, R8, 0x2, RZ ;  /* 0x0000000208067824 */ /* 0x000fc600078e00ff */
[--C-:B-----5:R-:W-:Y:S02]  /*0d00*/  SHF.R.U32.HI R11, RZ, 0x4, R9.reuse ;  /* 0x00000004ff0b7819 */ /* 0x120fe40000011609 */
[----:B------:R-:W-:-:S05]  /*0d10*/  SHF.R.U64 R6, R6, 0x4, R9 ;  /* 0x0000000406067819 */ /* 0x000fca0000001209 */
[----:B------:R4:W-:Y:S01]  /*0d20*/  STS [UR9+0xc], R6 ;  /* 0x00000c06ff007988 */ /* 0x0009e20008000809 */
[----:B--2---:R-:W-:Y:S02]  /*0d30*/  LOP3.LUT R5, R5, 0x7, RZ, 0xb8, !PT ;  /* 0x0000000705057812 */ /* 0x004fe400078eb8ff */
[----:B---3--:R-:W-:-:S03]  /*0d40*/  LOP3.LUT R4, R4, 0xf, R11, 0xb8, !PT ;  /* 0x0000000f04047812 */ /* 0x008fc600078eb80b */
[----:B------:R4:W-:Y:S04]  /*0d50*/  STS [UR9+0x34], R5 ;  /* 0x00003405ff007988 */ /* 0x0009e80008000809 */
[----:B------:R4:W-:Y:S02]  /*0d60*/  STS [UR9+0x1c], R4 ;  /* 0x00001c04ff007988 */ /* 0x0009e40008000809 */
.L_x_27:
[----:B------:R-:W-:Y:S05]  /*0d70*/  BSYNC.RECONVERGENT B1 ;  /* 0x0000000000017941 */ /* 0x000fea0003800200 */
.L_x_26:
[----:B------:R-:W-:Y:S04]  /*0d80*/  BSSY.RECONVERGENT B2, `(.L_x_28) ;  /* 0x000001a000027945 */ /* 0x000fe80003800200 */
[----:B------:R-:W-:Y:S04]  /*0d90*/  BSSY.RELIABLE B1, `(.L_x_29) ;  /* 0x0000015000017945 */ /* 0x000fe80003800100 */
[----:B------:R-:W-:Y:S05]  /*0da0*/  @P3 BRA `(.L_x_30) ;  /* 0x0000000000203947 */ /* 0x000fea0003800000 */
[----:B--2-4-:R-:W2:Y:S02]  /*0db0*/  LDS R4, [UR9+0x34] ;  /* 0x00003409ff047984 */ /* 0x014ea40008000800 */
[----:B--2---:R-:W-:-:S05]  /*0dc0*/  LOP3.LUT R4, R4, 0x38, RZ, 0xb8, !PT ;  /* 0x0000003804047812 */ /* 0x004fca00078eb8ff */
[----:B------:R2:W-:Y:S01]  /*0dd0*/  STS [UR9+0x34], R4 ;  /* 0x00003404ff007988 */ /* 0x0005e20008000809 */
[----:B------:R-:W-:Y:S05]  /*0de0*/  @P3 BRA `(.L_x_31) ;  /* 0x0000000000203947 */ /* 0x000fea0003800000 */
[----:B--2---:R-:W2:Y:S01]  /*0df0*/  LDS R4, [UR9+0x8] ;  /* 0x00000809ff047984 */ /* 0x004ea20008000800 */
[----:B------:R-:W-:-:S05]  /*0e00*/  IMAD.MOV.U32 R5, RZ, RZ, 0x780 ;  /* 0x00000780ff057424 */ /* 0x000fca00078e00ff */
[----:B--2---:R-:W-:-:S05]  /*0e10*/  LOP3.LUT R4, R4, 0x300, R5, 0xd8, !PT ;  /* 0x0000030004047812 */ /* 0x004fca00078ed805 */
[----:B------:R2:W-:Y:S02]  /*0e20*/  STS [UR9+0x8], R4 ;  /* 0x00000804ff007988 */ /* 0x0005e40008000809 */
.L_x_30:
[----:B------:R-:W-:Y:S05]  /*0e30*/  @P3 BRA `(.L_x_32) ;  /* 0x0000000000283947 */ /* 0x000fea0003800000 */
[----:B--2-4-:R-:W2:Y:S02]  /*0e40*/  LDS R4, [UR9+0x8] ;  /* 0x00000809ff047984 */ /* 0x014ea40008000800 */
[----:B--2---:R-:W-:-:S05]  /*0e50*/  LOP3.LUT R4, R4, 0x1800, RZ, 0xb8, !PT ;  /* 0x0000180004047812 */ /* 0x004fca00078eb8ff */
[----:B------:R4:W-:Y:S02]  /*0e60*/  STS [UR9+0x8], R4 ;  /* 0x00000804ff007988 */ /* 0x0009e40008000809 */
.L_x_31:
[----:B------:R-:W-:Y:S05]  /*0e70*/  @P3 BREAK.RELIABLE B1 ;  /* 0x0000000000013942 */ /* 0x000fea0003800100 */
[----:B------:R-:W-:Y:S05]  /*0e80*/  @P3 BRA `(.L_x_33) ;  /* 0x0000000000243947 */ /* 0x000fea0003800000 */
[----:B--2-4-:R-:W2:Y:S01]  /*0e90*/  LDS R4, [UR9+0x8] ;  /* 0x00000809ff047984 */ /* 0x014ea20008000800 */
[----:B------:R-:W-:-:S05]  /*0ea0*/  IMAD.MOV.U32 R5, RZ, RZ, 0x6000 ;  /* 0x00006000ff057424 */ /* 0x000fca00078e00ff */
[----:B--2---:R-:W-:-:S04]  /*0eb0*/  LOP3.LUT R4, R4, 0x6000, R5, 0xd8, !PT ;  /* 0x0000600004047812 */ /* 0x004fc800078ed805 */
[----:B------:R-:W-:-:S05]  /*0ec0*/  LOP3.LUT R4, R4, 0x400000, RZ, 0xb8, !PT ;  /* 0x0040000004047812 */ /* 0x000fca00078eb8ff */
[----:B------:R2:W-:Y:S02]  /*0ed0*/  STS [UR9+0x8], R4 ;  /* 0x00000804ff007988 */ /* 0x0005e40008000809 */
.L_x_32:
[----:B------:R-:W-:Y:S05]  /*0ee0*/  BSYNC.RELIABLE B1 ;  /* 0x0000000000017941 */ /* 0x000fea0003800100 */
.L_x_29:
[----:B--2-4-:R-:W2:Y:S02]  /*0ef0*/  @!P3 LDS R4, [UR9+0x8] ;  /* 0x00000809ff04b984 */ /* 0x014ea40008000800 */
[----:B--2---:R-:W-:-:S05]  /*0f00*/  @!P3 LOP3.LUT R4, R4, 0x8000, RZ, 0xb8, !PT ;  /* 0x000080000404b812 */ /* 0x004fca00078eb8ff */
[----:B------:R2:W-:Y:S02]  /*0f10*/  @!P3 STS [UR9+0x8], R4 ;  /* 0x00000804ff00b988 */ /* 0x0005e40008000809 */
.L_x_33:
[----:B------:R-:W-:Y:S05]  /*0f20*/  BSYNC.RECONVERGENT B2 ;  /* 0x0000000000027941 */ /* 0x000fea0003800200 */
.L_x_28:
[----:B------:R-:W-:Y:S05]  /*0f30*/  WARPSYNC.ALL ;  /* 0x0000000000007948 */ /* 0x000fea0003800000 */
[----:B------:R-:W-:Y:S01]  /*0f40*/  NOP ;  /* 0x0000000000007918 */ /* 0x000fe20000000000 */
[----:B------:R-:W-:-:S04]  /*0f50*/  UIADD3 UR5, UPT, UPT, UR4, 0x80, URZ ;  /* 0x0000008004057890 */ /* 0x000fc8000fffe0ff */
[----:B------:R-:W-:-:S04]  /*0f60*/  UIADD3 UR34, UP0, UPT, UR5, UR10, URZ ;  /* 0x0000000a05227290 */ /* 0x000fc8000ff1e0ff */
[----:B------:R-:W-:Y:S01]  /*0f70*/  ULEA.HI.X.SX32 UR35, UR5, UR11, 0x1, UP0 ;  /* 0x0000000b05237291 */ /* 0x000fe200080f0eff */
[----:B------:R-:W-:Y:S11]  /*0f80*/  @P0 BRA `(.L_x_34) ;  /* 0x0000000000300947 */ /* 0x000ff60003800000 */
[----:B--2-4-:R-:W2:Y:S01]  /*0f90*/  S2R R4, SR_LANEID ;  /* 0x0000000000047919 */ /* 0x014ea20000000000 */
[----:B------:R-:W-:Y:S05]  /*0fa0*/  WARPSYNC.ALL ;  /* 0x0000000000007948 */ /* 0x000fea0003800000 */
[----:B------:R-:W-:Y:S01]  /*0fb0*/  NOP ;  /* 0x0000000000007918 */ /* 0x000fe20000000000 */
[----:B--2---:R-:W-:-:S05]  /*0fc0*/  IMAD.SHL.U32 R6, R4, 0x4, RZ ;  /* 0x0000000404067824 */ /* 0x004fca00078e00ff */
[----:B------:R-:W2:Y:S01]  /*0fd0*/  LDS R9, [R6+UR9] ;  /* 0x0000000906097984 */ /* 0x000ea20008000800 */
[----:B------:R-:W-:-:S05]  /*0fe0*/  IADD3 R4, P1, PT, R6, UR34, RZ ;  /* 0x0000002206047c10 */ /* 0x000fca000ff3e0ff */
[----:B------:R-:W-:-:S05]  /*0ff0*/  IMAD.X R5, RZ, RZ, UR35, P1 ;  /* 0x00000023ff057e24 */ /* 0x000fca00088e06ff */
[----:B--2---:R2:W4:Y:S01]  /*1000*/  ATOMG.E.EXCH.STRONG.GPU PT, RZ, [R4], R9 ;  /* 0x0000000904ff73a8 */ /* 0x00452200041ee100 */
[----:B------:R-:W-:-:S04]  /*1010*/  DEPBAR {5,4,3,2,1,0} ;  /* 0x0000003f0000791a */ /* 0x000fc80000000000 */
[----:B------:R-:W3:Y:S02]  /*1020*/  CCTL.E.C.LDCU.IV.DEEP [UR34] ;  /* 0x0000000022007540 */ /* 0x000ee40009c08000 */
[----:B---3--:R2:W-:Y:S01]  /*1030*/  UTMACCTL.IV [UR34] ;  /* 0x00000000220079b9 */ /* 0x0085e20008000000 */
[----:B------:R-:W-:Y:S01]  /*1040*/  NOP ;  /* 0x0000000000007918 */ /* 0x000fe20000000000 */
.L_x_34:
[----:B------:R-:W-:Y:S05]  /*1050*/  @P0 BRA `(.L_x_35) ;  /* 0x00000000000c0947 */ /* 0x000fea0003800000 */
[----:B------:R0:W-:Y:S01]  /*1060*/  UTMACMDFLUSH ;  /* 0x00000000000079b7 */ /* 0x0001e20000000000 */
[----:B------:R-:W-:Y:S05]  /*1070*/  @P0 BRA `(.L_x_35) ;  /* 0x0000000000040947 */ /* 0x000fea0003800000 */
[----:B------:R-:W-:-:S04]  /*1080*/  DEPBAR.LE SB0, 0x0 ;  /* 0x000080000000791a */ /* 0x000fc80000000000 */
.L_x_35:
[----:B------:R-:W-:Y:S05]  /*1090*/  WARPSYNC.ALL ;  /* 0x0000000000007948 */ /* 0x000fea0003800000 */
[----:B------:R-:W-:Y:S01]  /*10a0*/  NOP ;  /* 0x0000000000007918 */ /* 0x000fe20000000000 */
[----:B----4-:R-:W-:Y:S06]  /*10b0*/  BAR.SYNC.DEFER_BLOCKING 0x0 ;  /* 0x0000000000007b1d */ /* 0x010fec0000010000 */
[----:B------:R-:W-:Y:S02]  /*10c0*/  BSSY.RECONVERGENT B2, `(.L_x_36) ;  /* 0x000000b000027945 */ /* 0x000fe40003800200 */
[----:B------:R-:W-:Y:S06]  /*10d0*/  BAR.SYNC.DEFER_BLOCKING 0x0 ;  /* 0x0000000000007b1d */ /* 0x000fec0000010000 */
[----:B------:R4:W-:Y:S01]  /*10e0*/  @!P0 STS [R10], RZ ;  /* 0x000000ff0a008388 */ /* 0x0009e20000000800 */
[----:B------:R-:W-:Y:S01]  /*10f0*/  NOP ;  /* 0x0000000000007918 */ /* 0x000fe20000000000 */
[----:B------:R-:W-:Y:S05]  /*1100*/  @P3 BRA `(.L_x_37) ;  /* 0x0000000000183947 */ /* 0x000fea0003800000 */
[----:B--2---:R-:W2:Y:S01]  /*1110*/  LDS R4, [UR9+0x8] ;  /* 0x00000809ff047984 */ /* 0x004ea20008000800 */
[----:B------:R-:W3:Y:S01]  /*1120*/  LDC.64 R8, c[0x0][0x390] ;  /* 0x0000e400ff087b82 */ /* 0x000ee20000000a00 */
[----:B------:R-:W-:Y:S02]  /*1130*/  IMAD.MOV.U32 R5, RZ, RZ, 0x70 ;  /* 0x00000070ff057424 */ /* 0x000fe400078e00ff */
[----:B---3--:R3:W-:Y:S03]  /*1140*/  STS.64 [UR9], R8 ;  /* 0x00000008ff007988 */ /* 0x0087e60008000a09 */
[----:B--2---:R-:W-:-:S05]  /*1150*/  LOP3.LUT R4, R4, 0x10, R5, 0xd8, !PT ;  /* 0x0000001004047812 */ /* 0x004fca00078ed805 */
[----:B------:R3:W-:Y:S02]  /*1160*/  STS [UR9+0x8], R4 ;  /* 0x00000804ff007988 */ /* 0x0007e40008000809 */
.L_x_37:
[----:B--2---:R-:W-:Y:S05]  /*1170*/  BSYNC.RECONVERGENT B2 ;  /* 0x0000000000027941 */ /* 0x004fea0003800200 */
.L_x_36:
[----:B------:R-:W-:Y:S04]  /*1180*/  BSSY.RECONVERGENT B3, `(.L_x_38) ;  /* 0x0000011000037945 */ /* 0x000fe80003800200 */
[----:B------:R-:W-:Y:S04]  /*1190*/  BSSY.RELIABLE B2, `(.L_x_39) ;  /* 0x000000e000027945 */ /* 0x000fe80003800100 */
[----:B------:R-:W-:Y:S05]  /*11a0*/  @P3 BRA `(.L_x_40) ;  /* 0x0000000000243947 */ /* 0x000fea0003800000 */
[----:B---3--:R-:W2:Y:S01]  /*11b0*/  LDS R4, [UR9+0x34] ;  /* 0x00003409ff047984 */ /* 0x008ea20008000800 */
[----:B------:R-:W-:-:S05]  /*11c0*/  IMAD.MOV.U32 R5, RZ, RZ, 0x3f000000 ;  /* 0x3f000000ff057424 */ /* 0x000fca00078e00ff */
[----:B--2---:R-:W-:-:S05]  /*11d0*/  LOP3.LUT R4, R4, 0xff000000, R5, 0xb8, !PT ;  /* 0xff00000004047812 */ /* 0x004fca00078eb805 */
[----:B------:R2:W-:Y:S01]  /*11e0*/  STS [UR9+0x34], R4 ;  /* 0x00003404ff007988 */ /* 0x0005e20008000809 */
[----:B------:R-:W-:Y:S05]  /*11f0*/  @P3 BRA `(.L_x_41) ;  /* 0x00000000001c3947 */ /* 0x000fea0003800000 */
[----:B--2---:R-:W2:Y:S01]  /*1200*/  LDS R4, [UR9+0x38] ;  /* 0x00003809ff047984 */ /* 0x004ea20008000800 */
[----:B------:R-:W-:-:S05]  /*1210*/  IMAD.MOV.U32 R5, RZ, RZ, 0x3f ;  /* 0x0000003fff057424 */ /* 0x000fca00078e00ff */
[----:B--2---:R-:W-:-:S05]  /*1220*/  LOP3.LUT R4, R4, 0xff, R5, 0xb8, !PT ;  /* 0x000000ff04047812 */ /* 0x004fca00078eb805 */
[----:B------:R2:W-:Y:S02]  /*1230*/  STS [UR9+0x38], R4 ;  /* 0x00003804ff007988 */ /* 0x0005e40008000809 */
.L_x_40:
[----:B------:R-:W-:Y:S05]  /*1240*/  @P3 BREAK.RELIABLE B2 ;  /* 0x0000000000023942 */ /* 0x000fea0003800100 */
[----:B------:R-:W-:Y:S05]  /*1250*/  @P3 BRA `(.L_x_42) ;  /* 0x00000000000c3947 */ /* 0x000fea0003800000 */
[----:B------:R2:W-:Y:S02]  /*1260*/  STS [UR9+0x20], R3 ;  /* 0x00002003ff007988 */ /* 0x0005e40008000809 */
.L_x_41:
[----:B------:R-:W-:Y:S05]  /*1270*/  BSYNC.RELIABLE B2 ;  /* 0x0000000000027941 */ /* 0x000fea0003800100 */
.L_x_39:
[----:B------:R2:W-:Y:S02]  /*1280*/  @!P3 STS [UR9+0x24], R2 ;  /* 0x00002402ff00b988 */ /* 0x0005e40008000809 */
.L_x_42:
[----:B------:R-:W-:Y:S05]  /*1290*/  BSYNC.RECONVERGENT B3 ;  /* 0x0000000000037941 */ /* 0x000fea0003800200 */
.L_x_38:
[----:B------:R-:W-:Y:S05]  /*12a0*/  WARPSYNC.ALL ;  /* 0x0000000000007948 */ /* 0x000fea0003800000 */
[----:B------:R-:W-:Y:S01]  /*12b0*/  NOP ;  /* 0x0000000000007918 */ /* 0x000fe20000000000 */
[----:B------:R-:W-:Y:S04]  /*12c0*/  BSSY.RECONVERGENT B3, `(.L_x_43) ;  /* 0x000000e000037945 */ /* 0x000fe80003800200 */
[----:B------:R-:W-:Y:S05]  /*12d0*/  @P3 BRA `(.L_x_44) ;  /* 0x0000000000303947 */ /* 0x000fea0003800000 */
[----:B--2--5:R-:W2:Y:S01]  /*12e0*/  LDS R3, [UR9+0x34] ;  /* 0x00003409ff037984 */ /* 0x024ea20008000800 */
[----:B---3--:R-:W3:Y:S03]  /*12f0*/  LDC.64 R4, c[0x0][0x3b8] ;  /* 0x0000ee00ff047b82 */ /* 0x008ee60000000a00 */
[----:B------:R-:W5:Y:S01]  /*1300*/  LDS R2, [UR9+0x1c] ;  /* 0x00001c09ff027984 */ /* 0x000f620008000800 */
[C---:B---3--:R-:W-:Y:S01]  /*1310*/  SHF.L.U64.HI R5, R4.reuse, 0x1, R5 ;  /* 0x0000000104057819 */ /* 0x048fe20000010205 */
[----:B------:R-:W-:-:S03]  /*1320*/  IMAD.SHL.U32 R4, R4, 0x2, RZ ;  /* 0x0000000204047824 */ /* 0x000fc600078e00ff */
[--C-:B------:R-:W-:Y:S02]  /*1330*/  SHF.R.U32.HI R9, RZ, 0x4, R5.reuse ;  /* 0x00000004ff097819 */ /* 0x100fe40000011605 */
[----:B------:R-:W-:-:S05]  /*1340*/  SHF.R.U64 R4, R4, 0x4, R5 ;  /* 0x0000000404047819 */ /* 0x000fca0000001205 */
[----:B------:R3:W-:Y:S01]  /*1350*/  STS [UR9+0xc], R4 ;  /* 0x00000c04ff007988 */ /* 0x0007e20008000809 */
[----:B--2---:R-:W-:Y:S02]  /*1360*/  LOP3.LUT R3, R3, 0x7, RZ, 0xb8, !PT ;  /* 0x0000000703037812 */ /* 0x004fe400078eb8ff */
[----:B-----5:R-:W-:-:S03]  /*1370*/  LOP3.LUT R2, R2, 0xf, R9, 0xb8, !PT ;  /* 0x0000000f02027812 */ /* 0x020fc600078eb809 */
[----:B------:R3:W-:Y:S04]  /*1380*/  STS [UR9+0x34], R3 ;  /* 0x00003403ff007988 */ /* 0x0007e80008000809 */
[----:B------:R3:W-:Y:S02]  /*1390*/  STS [UR9+0x1c], R2 ;  /* 0x00001c02ff007988 */ /* 0x0007e40008000809 */
.L_x_44:
[----:B------:R-:W-:Y:S05]  /*13a0*/  BSYNC.RECONVERGENT B3 ;  /* 0x0000000000037941 */ /* 0x000fea0003800200 */
.L_x_43:
[----:B------:R-:W-:Y:S04]  /*13b0*/  BSSY.RECONVERGENT B4, `(.L_x_45) ;  /* 0x000001a000047945 */ /* 0x000fe80003800200 */
[----:B------:R-:W-:Y:S04]  /*13c0*/  BSSY.RELIABLE B3, `(.L_x_46) ;  /* 0x0000015000037945 */ /* 0x000fe80003800100 */
[----:B------:R-:W-:Y:S05]  /*13d0*/  @P3 BRA `(.L_x_47) ;  /* 0x0000000000203947 */ /* 0x000fea0003800000 */
[----:B--23--:R-:W2:Y:S02]  /*13e0*/  LDS R2, [UR9+0x34] ;  /* 0x00003409ff027984 */ /* 0x00cea40008000800 */
[----:B--2---:R-:W-:-:S05]  /*13f0*/  LOP3.LUT R2, R2, 0x38, RZ, 0xb8, !PT ;  /* 0x0000003802027812 */ /* 0x004fca00078eb8ff */
[----:B------:R2:W-:Y:S01]  /*1400*/  STS [UR9+0x34], R2 ;  /* 0x00003402ff007988 */ /* 0x0005e20008000809 */
[----:B------:R-:W-:Y:S05]  /*1410*/  @P3 BRA `(.L_x_48) ;  /* 0x0000000000203947 */ /* 0x000fea0003800000 */
[----:B--2---:R-:W2:Y:S01]  /*1420*/  LDS R2, [UR9+0x8] ;  /* 0x00000809ff027984 */ /* 0x004ea20008000800 */
[----:B-----5:R-:W-:-:S05]  /*1430*/  IMAD.MOV.U32 R3, RZ, RZ, 0x780 ;  /* 0x00000780ff037424 */ /* 0x020fca00078e00ff */
[----:B--2---:R-:W-:-:S05]  /*1440*/  LOP3.LUT R2, R2, 0x300, R3, 0xd8, !PT ;  /* 0x0000030002027812 */ /* 0x004fca00078ed803 */
[----:B------:R2:W-:Y:S02]  /*1450*/  STS [UR9+0x8], R2 ;  /* 0x00000802ff007988 */ /* 0x0005e40008000809 */
.L_x_47:
[----:B------:R-:W-:Y:S05]  /*1460*/  @P3 BRA `(.L_x_49) ;  /* 0x0000000000283947 */ /* 0x000fea0003800000 */
[----:B--23--:R-:W2:Y:S02]  /*1470*/  LDS R2, [UR9+0x8] ;  /* 0x00000809ff027984 */ /* 0x00cea40008000800 */
[----:B--2---:R-:W-:-:S05]  /*1480*/  LOP3.LUT R2, R2, 0x1800, RZ, 0xb8, !PT ;  /* 0x0000180002027812 */ /* 0x004fca00078eb8ff */
[----:B------:R3:W-:Y:S02]  /*1490*/  STS [UR9+0x8], R2 ;  /* 0x00000802ff007988 */ /* 0x0007e40008000809 */
.L_x_48:
[----:B------:R-:W-:Y:S05]  /*14a0*/  @P3 BREAK.RELIABLE B3 ;  /* 0x0000000000033942 */ /* 0x000fea0003800100 */
[----:B------:R-:W-:Y:S05]  /*14b0*/  @P3 BRA `(.L_x_50) ;  /* 0x0000000000243947 */ /* 0x000fea0003800000 */
[----:B--23--:R-:W2:Y:S01]  /*14c0*/  LDS R2, [UR9+0x8] ;  /* 0x00000809ff027984 */ /* 0x00cea20008000800 */
[----:B-----5:R-:W-:-:S05]  /*14d0*/  IMAD.MOV.U32 R3, RZ, RZ, 0x6000 ;  /* 0x00006000ff037424 */ /* 0x020fca00078e00ff */
[----:B--2---:R-:W-:-:S04]  /*14e0*/  LOP3.LUT R2, R2, 0x6000, R3, 0xd8, !PT ;  /* 0x0000600002027812 */ /* 0x004fc800078ed803 */
[----:B------:R-:W-:-:S05]  /*14f0*/  LOP3.LUT R2, R2, 0x400000, RZ, 0xb8, !PT ;  /* 0x0040000002027812 */ /* 0x000fca00078eb8ff */
[----:B------:R2:W-:Y:S02]  /*1500*/  STS [UR9+0x8], R2 ;  /* 0x00000802ff007988 */ /* 0x0005e40008000809 */
.L_x_49:
[----:B------:R-:W-:Y:S05]  /*1510*/  BSYNC.RELIABLE B3 ;  /* 0x0000000000037941 */ /* 0x000fea0003800100 */
.L_x_46:
[----:B--23--:R-:W2:Y:S02]  /*1520*/  @!P3 LDS R2, [UR9+0x8] ;  /* 0x00000809ff02b984 */ /* 0x00cea40008000800 */
[----:B--2---:R-:W-:-:S05]  /*1530*/  @!P3 LOP3.LUT R2, R2, 0x8000, RZ, 0xb8, !PT ;  /* 0x000080000202b812 */ /* 0x004fca00078eb8ff */
[----:B------:R2:W-:Y:S02]  /*1540*/  @!P3 STS [UR9+0x8], R2 ;  /* 0x00000802ff00b988 */ /* 0x0005e40008000809 */
.L_x_50:
[----:B------:R-:W-:Y:S05]  /*1550*/  BSYNC.RECONVERGENT B4 ;  /* 0x0000000000047941 */ /* 0x000fea0003800200 */
.L_x_45:
[----:B------:R-:W-:Y:S05]  /*1560*/  WARPSYNC.ALL ;  /* 0x0000000000007948 */ /* 0x000fea0003800000 */
[----:B------:R-:W-:Y:S01]  /*1570*/  NOP ;  /* 0x0000000000007918 */ /* 0x000fe20000000000 */
[----:B------:R-:W-:-:S04]  /*1580*/  UIADD3 UR4, UPT, UPT, UR4, 0x100, URZ ;  /* 0x0000010004047890 */ /* 0x000fc8000fffe0ff */
[----:B------:R-:W-:-:S04]  /*1590*/  UIADD3 UR10, UP0, UPT, UR4, UR10, URZ ;  /* 0x0000000a040a7290 */ /* 0x000fc8000ff1e0ff */
[----:B------:R-:W-:Y:S01]  /*15a0*/  ULEA.HI.X.SX32 UR11, UR4, UR11, 0x1, UP0 ;  /* 0x0000000b040b7291 */ /* 0x000fe200080f0eff */
[----:B------:R-:W-:Y:S11]  /*15b0*/  @P0 BRA `(.L_x_51) ;  /* 0x0000000000300947 */ /* 0x000ff60003800000 */
[----:B--23--:R-:W2:Y:S01]  /*15c0*/  S2R R2, SR_LANEID ;  /* 0x0000000000027919 */ /* 0x00cea20000000000 */
[----:B------:R-:W-:Y:S05]  /*15d0*/  WARPSYNC.ALL ;  /* 0x0000000000007948 */ /* 0x000fea0003800000 */
[----:B------:R-:W-:Y:S01]  /*15e0*/  NOP ;  /* 0x0000000000007918 */ /* 0x000fe20000000000 */
[----:B--2---:R-:W-:-:S05]  /*15f0*/  IMAD.SHL.U32 R4, R2, 0x4, RZ ;  /* 0x0000000402047824 */ /* 0x004fca00078e00ff */
[----:B------:R-:W2:Y:S01]  /*1600*/  LDS R5, [R4+UR9] ;  /* 0x0000000904057984 */ /* 0x000ea20008000800 */
[----:B------:R-:W-:-:S05]  /*1610*/  IADD3 R2, P1, PT, R4, UR10, RZ ;  /* 0x0000000a04027c10 */ /* 0x000fca000ff3e0ff */
[----:B-----5:R-:W-:-:S05]  /*1620*/  IMAD.X R3, RZ, RZ, UR11, P1 ;  /* 0x0000000bff037e24 */ /* 0x020fca00088e06ff */
[----:B--2---:R2:W3:Y:S01]  /*1630*/  ATOMG.E.EXCH.STRONG.GPU PT, RZ, [R2], R5 ;  /* 0x0000000502ff73a8 */ /* 0x0044e200041ee100 */
[----:B------:R-:W-:-:S04]  /*1640*/  DEPBAR {5,4,3,2,1,0} ;  /* 0x0000003f0000791a */ /* 0x000fc80000000000 */
[----:B------:R-:W5:Y:S02]  /*1650*/  CCTL.E.C.LDCU.IV.DEEP [UR10] ;  /* 0x000000000a007540 */ /* 0x000f640009c08000 */
[----:B-----5:R2:W-:Y:S01]  /*1660*/  UTMACCTL.IV [UR10] ;  /* 0x000000000a0079b9 */ /* 0x0205e20008000000 */
[----:B------:R-:W-:Y:S01]  /*1670*/  NOP ;  /* 0x0000000000007918 */ /* 0x000fe20000000000 */
.L_x_51:
[----:B------:R-:W-:Y:S05]  /*1680*/  @P0 BRA `(.L_x_52) ;  /* 0x00000000000c0947 */ /* 0x000fea0003800000 */
[----:B------:R0:W-:Y:S01]  /*1690*/  UTMACMDFLUSH ;  /* 0x00000000000079b7 */ /* 0x0001e20000000000 */
[----:B------:R-:W-:Y:S05]  /*16a0*/  @P0 BRA `(.L_x_52) ;  /* 0x0000000000040947 */ /* 0x000fea0003800000 */
[----:B------:R-:W-:-:S04]  /*16b0*/  DEPBAR.LE SB0, 0x0 ;  /* 0x000080000000791a */ /* 0x000fc80000000000 */
.L_x_52:
[----:B------:R-:W-:Y:S05]  /*16c0*/  WARPSYNC.ALL ;  /* 0x0000000000007948 */ /* 0x000fea0003800000 */
[----:B------:R-:W-:Y:S01]  /*16d0*/  NOP ;  /* 0x0000000000007918 */ /* 0x000fe20000000000 */
[----:B---3--:R-:W-:Y:S01]  /*16e0*/  BAR.SYNC.DEFER_BLOCKING 0x0 ;  /* 0x0000000000007b1d */ /* 0x008fe20000010000 */
[----:B--2---:R-:W-:Y:S01]  /*16f0*/  SHF.R.U32.HI R2, RZ, 0x5, R0 ;  /* 0x00000005ff027819 */ /* 0x004fe20000011600 */
[----:B------:R-:W-:-:S03]  /*1700*/  USHF.L.U32 UR13, UR18, 0x7, URZ ;  /* 0x00000007120d7899 */ /* 0x000fc600080006ff */
[----:B------:R-:W-:Y:S01]  /*1710*/  R2UR UR12, R2 ;  /* 0x00000000020c72ca */ /* 0x000fe200000e0000 */
[----:B------:R-:W-:Y:S01]  /*1720*/  VOTEU.ALL UP0, P3 ;  /* 0x0000000000ff7886 */ /* 0x000fe20001800000 */
[----:B------:R-:W-:Y:S01]  /*1730*/  UMOV UR4, 0x1 ;  /* 0x0000000100047882 */ /* 0x000fe20000000000 */
[----:B------:R-:W-:Y:S01]  /*1740*/  VOTEU.ALL UP1, P3 ;  /* 0x0000000000ff7886 */ /* 0x000fe20001820000 */
[----:B------:R-:W-:Y:S02]  /*1750*/  BSSY.RECONVERGENT B4, `(.L_x_53) ;  /* 0x0000018000047945 */ /* 0x000fe40003800200 */
[----:B------:R-:W-:-:S04]  /*1760*/  @!UP0 UIADD3 UR16, UPT, UPT, -UR4, 0x100000, URZ ;  /* 0x0010000004108890 */ /* 0x000fc8000fffe1ff */
[----:B------:R-:W-:Y:S02]  /*1770*/  @!UP0 USHF.L.U32 UR17, UR16, 0xb, URZ ;  /* 0x0000000b10118899 */ /* 0x000fe400080006ff */
[----:B------:R-:W-:Y:S02]  /*1780*/  @!UP0 USHF.L.U32 UR16, UR16, 0x1, URZ ;  /* 0x0000000110108899 */ /* 0x000fe400080006ff */
[----:B------:R-:W-:-:S04]  /*1790*/  @!UP0 UIADD3 UR4, UPT, UPT, -UR4, 0x100000, URZ ;  /* 0x0010000004048890 */ /* 0x000fc8000fffe1ff */
[----:B------:R-:W-:Y:S02]  /*17a0*/  @!UP0 USHF.L.U32 UR5, UR4, 0xb, URZ ;  /* 0x0000000b04058899 */ /* 0x000fe400080006ff */
[----:B------:R-:W-:Y:S01]  /*17b0*/  @!UP0 USHF.L.U32 UR4, UR4, 0x1, URZ ;  /* 0x0000000104048899 */ /* 0x000fe200080006ff */
[----:B------:R-:W-:Y:S01]  /*17c0*/  VOTEU.ALL UP0, P3 ;  /* 0x0000000000ff7886 */ /* 0x000fe20001800000 */
[----:B------:R-:W2:Y:S04]  /*17d0*/  FENCE.VIEW.ASYNC.S ;  /* 0x00000000000073c6 */ /* 0x000ea80000000000 */
[----:B--2---:R2:W3:Y:S06]  /*17e0*/  @!UP0 SYNCS.EXCH.64 URZ, [UR9+0x24000], UR16 ;  /* 0x0240001009ff85b2 */ /* 0x0044ec0008000100 */
[----:B------:R2:W3:Y:S02]  /*17f0*/  @!UP1 SYNCS.EXCH.64 URZ, [UR9+0x24020], UR4 ;  /* 0x0240200409ff95b2 */ /* 0x0004e40008000100 */
[----:B---3--:R-:W-:Y:S06]  /*1800*/  BAR.SYNC.DEFER_BLOCKING 0x0 ;  /* 0x0000000000007b1d */ /* 0x008fec0000010000 */
[----:B------:R-:W-:Y:S05]  /*1810*/  @P3 BRA `(.L_x_54) ;  /* 0x00000000002c3947 */ /* 0x000fea0003800000 */
[----:B--2---:R-:W-:Y:S02]  /*1820*/  UMOV UR4, 0x1 ;  /* 0x0000000100047882 */ /* 0x004fe40000000000 */
[----:B------:R-:W-:-:S04]  /*1830*/  UIADD3 UR16, UPT, UPT, -UR4, 0x100000, URZ ;  /* 0x0010000004107890 */ /* 0x000fc8000fffe1ff */
[----:B------:R-:W-:Y:S02]  /*1840*/  USHF.L.U32 UR17, UR16, 0xb, URZ ;  /* 0x0000000b10117899 */ /* 0x000fe400080006ff */
[----:B------:R-:W-:Y:S02]  /*1850*/  USHF.L.U32 UR16, UR16, 0x1, URZ ;  /* 0x0000000110107899 */ /* 0x000fe400080006ff */
[----:B------:R-:W-:-:S04]  /*1860*/  UIADD3 UR4, UPT, UPT, -UR4, 0x100000, URZ ;  /* 0x0010000004047890 */ /* 0x000fc8000fffe1ff */
[----:B------:R-:W-:Y:S02]  /*1870*/  USHF.L.U32 UR5, UR4, 0xb, URZ ;  /* 0x0000000b04057899 */ /* 0x000fe400080006ff */
[----:B------:R-:W-:Y:S01]  /*1880*/  USHF.L.U32 UR4, UR4, 0x1, URZ ;  /* 0x0000000104047899 */ /* 0x000fe200080006ff */
[----:B------:R-:W2:Y:S03]  /*1890*/  FENCE.VIEW.ASYNC.S ;  /* 0x00000000000073c6 */ /* 0x000ea60000000000 */
[----:B--2---:R3:W2:Y:S08]  /*18a0*/  SYNCS.EXCH.64 URZ, [UR9+0x24008], UR16 ;  /* 0x0240081009ff75b2 */ /* 0x0046b00008000100 */
[----:B------:R3:W4:Y:S02]  /*18b0*/  SYNCS.EXCH.64 URZ, [UR9+0x24028], UR4 ;  /* 0x0240280409ff75b2 */ /* 0x0007240008000100 */
[----:B---3--:R-:W-:Y:S01]  /*18c0*/  NOP ;  /* 0x0000000000007918 */ /* 0x008fe20000000000 */
.L_x_54:
[----:B--2---:R-:W-:Y:S05]  /*18d0*/  BSYNC.RECONVERGENT B4 ;  /* 0x0000000000047941 */ /* 0x004fea0003800200 */
.L_x_53:
[----:B----4-:R-:W-:Y:S01]  /*18e0*/  BAR.SYNC.DEFER_BLOCKING 0x0 ;  /* 0x0000000000007b1d */ /* 0x010fe20000010000 */
[----:B------:R-:W-:Y:S01]  /*18f0*/  UIADD3 UR14, UPT, UPT, UR9, 0x24020, URZ ;  /* 0x00024020090e7890 */ /* 0x000fe2000fffe0ff */
[----:B------:R-:W-:Y:S01]  /*1900*/  ISETP.GE.AND P0, PT, R7, 0x1, PT ;  /* 0x000000010700780c */ /* 0x000fe20003f06270 */
[----:B------:R-:W-:-:S03]  /*1910*/  USHF.L.U32 UR27, UR15, 0x6, URZ ;  /* 0x000000060f1b7899 */ /* 0x000fc600080006ff */
[----:B------:R-:W-:Y:S04]  /*1920*/  BSSY.RECONVERGENT B4, `(.L_x_55) ;  /* 0x000000d000047945 */ /* 0x000fe80003800200 */
[----:B------:R-:W-:Y:S05]  /*1930*/  @P3 BRA `(.L_x_56) ;  /* 0x00000000002c3947 */ /* 0x000fea0003800000 */
[----:B------:R-:W-:Y:S02]  /*1940*/  UMOV UR4, 0x1 ;  /* 0x0000000100047882 */ /* 0x000fe40000000000 */
[----:B------:R-:W-:-:S04]  /*1950*/  UIADD3 UR16, UPT, UPT, -UR4, 0x100000, URZ ;  /* 0x0010000004107890 */ /* 0x000fc8000fffe1ff */
[----:B------:R-:W-:Y:S02]  /*1960*/  USHF.L.U32 UR17, UR16, 0xb, URZ ;  /* 0x0000000b10117899 */ /* 0x000fe400080006ff */
[----:B------:R-:W-:Y:S02]  /*1970*/  USHF.L.U32 UR16, UR16, 0x1, URZ ;  /* 0x0000000110107899 */ /* 0x000fe400080006ff */
[----:B------:R-:W-:-:S04]  /*1980*/  UIADD3 UR4, UPT, UPT, -UR4, 0x100000, URZ ;  /* 0x0010000004047890 */ /* 0x000fc8000fffe1ff */
[----:B------:R-:W-:Y:S02]  /*1990*/  USHF.L.U32 UR5, UR4, 0xb, URZ ;  /* 0x0000000b04057899 */ /* 0x000fe400080006ff */
[----:B------:R-:W-:Y:S01]  /*19a0*/  USHF.L.U32 UR4, UR4, 0x1, URZ ;  /* 0x0000000104047899 */ /* 0x000fe200080006ff */
[----:B------:R-:W2:Y:S03]  /*19b0*/  FENCE.VIEW.ASYNC.S ;  /* 0x00000000000073c6 */ /* 0x000ea60000000000 */
[----:B--2---:R2:W3:Y:S08]  /*19c0*/  SYNCS.EXCH.64 URZ, [UR9+0x24010], UR16 ;  /* 0x0240101009ff75b2 */ /* 0x0044f00008000100 */
[----:B------:R2:W4:Y:S01]  /*19d0*/  SYNCS.EXCH.64 URZ, [UR9+0x24030], UR4 ;  /* 0x0240300409ff75b2 */ /* 0x0005220008000100 */
[----:B------:R-:W-:Y:S01]  /*19e0*/  NOP ;  /* 0x0000000000007918 */ /* 0x000fe20000000000 */
.L_x_56:
[----:B--2---:R-:W-:Y:S05]  /*19f0*/  BSYNC.RECONVERGENT B4 ;  /* 0x0000000000047941 */ /* 0x004fea0003800200 */
.L_x_55:
[----:B------:R-:W-:Y:S05]  /*1a00*/  @!P0 BRA `(.L_x_57) ;  /* 0x0000000c00588947 */ /* 0x000fea0003800000 */
[----:B---34-:R-:W-:Y:S01]  /*1a10*/  BAR.SYNC.DEFER_BLOCKING 0x0 ;  /* 0x0000000000007b1d */ /* 0x018fe20000010000 */
[----:B------:R-:W-:Y:S01]  /*1a20*/  ELECT P1, URZ, PT ;  /* 0x0000000000ff782f */ /* 0x000fe20003820000 */
[----:B------:R-:W-:Y:S01]  /*1a30*/  @!P3 IMAD.MOV.U32 R2, RZ, RZ, 0xc000 ;  /* 0x0000c000ff02b424 */ /* 0x000fe200078e00ff */
[----:B------:R-:W-:Y:S02]  /*1a40*/  ULOP3.LUT UR4, UR12, 0x1, URZ, 0xc0, !UPT ;  /* 0x000000010c047892 */ /* 0x000fe4000f8ec0ff */
[C---:B------:R-:W-:Y:S02]  /*1a50*/  ISETP.LT.U32.AND P1, PT, R36.reuse, 0x40, P1 ;  /* 0x000000402400780c */ /* 0x040fe40000f21070 */
[----:B------:R-:W-:Y:S01]  /*1a60*/  ELECT P0, URZ, PT ;  /* 0x0000000000ff782f */ /* 0x000fe20003800000 */
[----:B------:R-:W-:Y:S02]  /*1a70*/  ULEA UR5, UR4, UR9, 0xd ;  /* 0x0000000904057291 */ /* 0x000fe4000f8e68ff */
[----:B------:R-:W-:Y:S01]  /*1a80*/  USHF.L.U32 UR26, UR4, 0x6, URZ ;  /* 0x00000006041a7899 */ /* 0x000fe200080006ff */
[----:B------:R-:W-:Y:S01]  /*1a90*/  ISETP.LT.U32.AND P0, PT, R36, 0x40, P0 ;  /* 0x000000402400780c */ /* 0x000fe20000701070 */
[----:B------:R-:W-:-:S02]  /*1aa0*/  ULEA UR16, UR4, UR5, 0xd ;  /* 0x0000000504107291 */ /* 0x000fc4000f8e68ff */
[----:B------:R-:W-:-:S04]  /*1ab0*/  ULEA UR18, UR18, UR26, 0x7 ;  /* 0x0000001a12127291 */ /* 0x000fc8000f8e38ff */
[----:B------:R-:W-:Y:S01]  /*1ac0*/  VOTEU.ANY UP0, P1 ;  /* 0x0000000000ff7886 */ /* 0x000fe20000800100 */
[----:B------:R-:W-:-:S04]  /*1ad0*/  VOTEU.ANY UP2, P1 ;  /* 0x0000000000ff7886 */ /* 0x000fc80000840100 */
[----:B------:R-:W-:Y:S01]  /*1ae0*/  @UP0 UIADD3 UR24, UPT, UPT, UR5, 0x18000, URZ ;  /* 0x0001800005180890 */ /* 0x000fe2000fffe0ff */
[----:B------:R2:W-:Y:S01]  /*1af0*/  @!P3 SYNCS.ARRIVE.TRANS64 RZ, [UR9+0x24000], R2 ;  /* 0x02400002ffffb9a7 */ /* 0x0005e20008000009 */
[----:B------:R-:W-:Y:S01]  /*1b00*/  @UP0 UIADD3 UR25, UPT, UPT, UR9, 0x24000, URZ ;  /* 0x0002400009190890 */ /* 0x000fe2000fffe0ff */
[----:B------:R-:W-:Y:S06]  /*1b10*/  BAR.SYNC.DEFER_BLOCKING 0x0 ;  /* 0x0000000000007b1d */ /* 0x000fec0000010000 */
[----:B------:R-:W-:Y:S01]  /*1b20*/  VOTEU.ANY UP1, P0 ;  /* 0x0000000000ff7886 */ /* 0x000fe20000020100 */
[----:B------:R-:W-:-:S04]  /*1b30*/  VOTEU.ANY UP0, P0 ;  /* 0x0000000000ff7886 */ /* 0x000fc80000000100 */
[----:B------:R-:W-:Y:S01]  /*1b40*/  @UP1 UIADD3 UR17, UPT, UPT, UR9, 0x24000, URZ ;  /* 0x0002400009111890 */ /* 0x000fe2000fffe0ff */
[----:B------:R-:W-:Y:S01]  /*1b50*/  @UP1 UMOV UR19, URZ ;  /* 0x000000ff00131c82 */ /* 0x000fe20008000000 */
[----:B------:R2:W-:Y:S01]  /*1b60*/  @UP2 UTMALDG.2D [UR24], [UR6] ;  /* 0x00000018060025b4 */ /* 0x0005e20008008000 */
[----:B------:R3:W-:Y:S06]  /*1b70*/  MEMBAR.ALL.CTA ;  /* 0x0000000000007992 */ /* 0x0007ec0000008000 */
[----:B---3--:R-:W3:Y:S02]  /*1b80*/  FENCE.VIEW.ASYNC.S ;  /* 0x00000000000073c6 */ /* 0x008ee40000000000 */
[----:B---3--:R-:W-:Y:S06]  /*1b90*/  BAR.SYNC.DEFER_BLOCKING 0x0 ;  /* 0x0000000000007b1d */ /* 0x008fec0000010000 */
[----:B------:R2:W-:Y:S01]  /*1ba0*/  @UP0 UTMALDG.2D [UR16], [UR34] ;  /* 0x00000010220005b4 */ /* 0x0005e20008008000 */
[----:B------:R-:W-:Y:S01]  /*1bb0*/  UISETP.NE.U32.AND UP0, UPT, UR12, URZ, UPT ;  /* 0x000000ff0c00728c */ /* 0x000fe2000bf05070 */
[----:B------:R-:W-:Y:S06]  /*1bc0*/  BAR.SYNC.DEFER_BLOCKING 0x0 ;  /* 0x0000000000007b1d */ /* 0x000fec0000010000 */
[----:B------:R-:W3:Y:S02]  /*1bd0*/  SYNCS.PHASECHK.TRANS64.TRYWAIT P0, [UR9+0x24000], RZ ;  /* 0x024000ffff0075a7 */ /* 0x000ee40008001109 */
[----:B--23--:R-:W-:Y:S05]  /*1be0*/  @!P0 BRA `(.L_x_58) ;  /* 0x0000001000b08947 */ /* 0x00cfea0003800000 */
.L_x_74:
[----:B------:R-:W-:Y:S05]  /*1bf0*/  BRA.U UP0, `(.L_x_59) ;  /* 0x0000000100cc7547 */ /* 0x000fea000b800000 */
[----:B------:R-:W-:Y:S02]  /*1c00*/  USHF.R.U32.HI UR18, URZ, 0x4, UR9 ;  /* 0x00000004ff127899 */ /* 0x000fe40008011609 */
[----:B------:R-:W-:Y:S02]  /*1c10*/  UIADD3 UR15, UPT, UPT, UR9, 0x18000, URZ ;  /* 0x00018000090f7890 */ /* 0x000fe4000fffe0ff */
[----:B------:R-:W-:Y:S02]  /*1c20*/  USGXT.U32 UR18, UR18, 0xe ;  /* 0x0000000e1212789a */ /* 0x000fe40008000000 */
[----:B------:R-:W-:Y:S02]  /*1c30*/  USHF.R.U32.HI UR15, URZ, 0x4, UR15 ;  /* 0x00000004ff0f7899 */ /* 0x000fe4000801160f */
[----:B------:R-:W-:Y:S02]  /*1c40*/  UIADD3 UR28, UP0, UPT, UR18, 0x4000080, URZ ;  /* 0x04000080121c7890 */ /* 0x000fe4000ff1e0ff */
[----:B------:R-:W-:Y:S01]  /*1c50*/  USGXT.U32 UR16, UR15, 0xe ;  /* 0x0000000e0f10789a */ /* 0x000fe20008000000 */
[----:B------:R-:W-:Y:S01]  /*1c60*/  UMOV UR5, URZ ;  /* 0x000000ff00057c82 */ /* 0x000fe20008000000 */
[----:B------:R-:W-:Y:S01]  /*1c70*/  UMOV UR4, URZ ;  /* 0x000000ff00047c82 */ /* 0x000fe20008000000 */
[----:B------:R-:W-:-:S02]  /*1c80*/  UIADD3.X UR29, UPT, UPT, UR5, 0x40004040, URZ, UP0, !UPT ;  /* 0x40004040051d7890 */ /* 0x000fc400087fe4ff */
[----:B------:R-:W-:Y:S02]  /*1c90*/  UIADD3 UR56, UP0, UPT, UR16, 0x2, URZ ;  /* 0x0000000210387890 */ /* 0x000fe4000ff1e0ff */
[----:B------:R-:W-:Y:S02]  /*1ca0*/  ULOP3.LUT UR18, UR18, 0x4000000, URZ, 0xfc, !UPT ;  /* 0x0400000012127892 */ /* 0x000fe4000f8efcff */
[----:B------:R-:W-:Y:S02]  /*1cb0*/  UIADD3.X UR57, UPT, UPT, UR4, 0x40004040, URZ, UP0, !UPT ;  /* 0x4000404004397890 */ /* 0x000fe400087fe4ff */
[----:B------:R-:W-:Y:S02]  /*1cc0*/  UIADD3.64 UR32, UPT, UPT, UR28, 0x80, URZ ;  /* 0x000000801c207897 */ /* 0x000fe4000fffe0ff */
[----:B------:R-:W-:Y:S02]  /*1cd0*/  UIADD3.64 UR4, UPT, UPT, UR56, 0x2, URZ ;  /* 0x0000000238047897 */ /* 0x000fe4000fffe0ff */
[----:B------:R-:W-:-:S02]  /*1ce0*/  UIADD3.64 UR38, UPT, UPT, UR28, 0x100, URZ ;  /* 0x000001001c267897 */ /* 0x000fc4000fffe0ff */
[----:B------:R-:W-:Y:S02]  /*1cf0*/  UIADD3.64 UR36, UPT, UPT, UR56, 0x4, URZ ;  /* 0x0000000438247897 */ /* 0x000fe4000fffe0ff */
[----:B------:R-:W-:Y:S02]  /*1d00*/  UIADD3.64 UR42, UPT, UPT, UR28, 0x180, URZ ;  /* 0x000001801c2a7897 */ /* 0x000fe4000fffe0ff */
[----:B------:R-:W-:Y:S02]  /*1d10*/  UIADD3.64 UR40, UPT, UPT, UR56, 0x1fe, URZ ;  /* 0x000001fe38287897 */ /* 0x000fe4000fffe0ff */
[----:B------:R-:W-:Y:S02]  /*1d20*/  UIADD3.64 UR46, UPT, UPT, UR28, 0x200, URZ ;  /* 0x000002001c2e7897 */ /* 0x000fe4000fffe0ff */
[----:B------:R-:W-:Y:S02]  /*1d30*/  UIADD3.64 UR44, UPT, UPT, UR56, 0x200, URZ ;  /* 0x00000200382c7897 */ /* 0x000fe4000fffe0ff */
[----:B------:R-:W-:-:S02]  /*1d40*/  UIADD3.64 UR50, UPT, UPT, UR28, 0x280, URZ ;  /* 0x000002801c327897 */ /* 0x000fc4000fffe0ff */
[----:B------:R-:W-:Y:S01]  /*1d50*/  UIADD3.64 UR48, UPT, UPT, UR56, 0x202, URZ ;  /* 0x0000020238307897 */ /* 0x000fe2000fffe0ff */
[----:B------:R-:W-:Y:S01]  /*1d60*/  UMOV UR20, 0x0 ;  /* 0x0000000000147882 */ /* 0x000fe20000000000 */
[----:B------:R-:W-:Y:S01]  /*1d70*/  UMOV UR21, 0x4210010 ;  /* 0x0421001000157882 */ /* 0x000fe20000000000 */
[----:B------:R-:W-:Y:S01]  /*1d80*/  UIADD3.64 UR54, UPT, UPT, UR28, 0x300, URZ ;  /* 0x000003001c367897 */ /* 0x000fe2000fffe0ff */
[----:B------:R-:W-:Y:S01]  /*1d90*/  UMOV UR17, 0x40004040 ;  /* 0x4000404000117882 */ /* 0x000fe20000000000 */
[----:B------:R-:W-:Y:S01]  /*1da0*/  UIADD3.64 UR52, UPT, UPT, UR56, 0x204, URZ ;  /* 0x0000020438347897 */ /* 0x000fe2000fffe0ff */
[----:B------:R-:W-:Y:S01]  /*1db0*/  UMOV UR19, 0x40004040 ;  /* 0x4000404000137882 */ /* 0x000fe20000000000 */
[----:B------:R-:W-:Y:S01]  /*1dc0*/  UMOV UR22, 0x0 ;  /* 0x0000000000167882 */ /* 0x000fe20000000000 */
[----:B------:R-:W-:Y:S01]  /*1dd0*/  UMOV UR23, 0x4210010 ;  /* 0x0421001000177882 */ /* 0x000fe20000000000 */
[----:B------:R-:W-:Y:S01]  /*1de0*/  UMOV UR24, 0x0 ;  /* 0x0000000000187882 */ /* 0x000fe20000000000 */
[----:B------:R-:W-:Y:S01]  /*1df0*/  UMOV UR25, 0x4210010 ;  /* 0x0421001000197882 */ /* 0x000fe20000000000 */
[----:B------:R2:W-:Y:S01]  /*1e00*/  UTCHMMA gdesc[UR16], gdesc[UR18], tmem[UR8], tmem[UR20], idesc[UR21], !UPT ;  /* 0x00ff1412100075ea */ /* 0x0005e2000f800008 */
[----:B------:R-:W-:Y:S01]  /*1e10*/  UMOV UR30, 0x0 ;  /* 0x00000000001e7882 */ /* 0x000fe20000000000 */
[----:B------:R-:W-:Y:S01]  /*1e20*/  UMOV UR31, 0x4210010 ;  /* 0x04210010001f7882 */ /* 0x000fe20000000000 */
[----:B------:R2:W-:Y:S01]  /*1e30*/  UTCHMMA gdesc[UR56], gdesc[UR28], tmem[UR8], tmem[UR22], idesc[UR23], UPT ;  /* 0x00ff161c380075ea */ /* 0x0005e2000b800008 */
        /* <DEDUP_REMOVED lines=12> */
[----:B------:R2:W-:Y:S01]  /*1f00*/  UTCHMMA gdesc[UR48], gdesc[UR50], tmem[UR8], tmem[UR62], idesc[UR63], UPT ;  /* 0x00ff3e32300075ea */ /* 0x0005e2000b800008 */
[----:B------:R2:W-:Y:S01]  /*1f10*/  UTCHMMA gdesc[UR52], gdesc[UR54], tmem[UR8], tmem[UR64], idesc[UR65], UPT ;  /* 0x00ff4036340075ea */ /* 0x0005e2000b800008 */
[----:B------:R-:W-:Y:S01]  /*1f20*/  NOP ;  /* 0x0000000000007918 */ /* 0x000fe20000000000 */
.L_x_59:
[----:B------:R-:W-:Y:S01]  /*1f30*/  ELECT P0, URZ, PT ;  /* 0x0000000000ff782f */ /* 0x000fe20003800000 */
[----:B--2---:R-:W-:Y:S01]  /*1f40*/  UMOV UR4, UR14 ;  /* 0x0000000e00047c82 */ /* 0x004fe20008000000 */
[----:B------:R-:W-:Y:S02]  /*1f50*/  UMOV UR5, URZ ;  /* 0x000000ff00057c82 */ /* 0x000fe40008000000 */
[----:B------:R-:W-:-:S13]  /*1f60*/  ISETP.LT.U32.AND P0, PT, R36, 0x20, P0 ;  /* 0x000000202400780c */ /* 0x000fda0000701070 */
[----:B------:R-:W-:Y:S01]  /*1f70*/  VOTEU.ANY UP0, P0 ;  /* 0x0000000000ff7886 */ /* 0x000fe20000000100 */
[----:B------:R-:W-:Y:S01]  /*1f80*/  VOTEU.ANY UP1, P0 ;  /* 0x0000000000ff7886 */ /* 0x000fe20000020100 */
[----:B------:R-:W-:-:S03]  /*1f90*/  ISETP.GE.U32.AND P0, PT, R7, 0x81, PT ;  /* 0x000000810700780c */ /* 0x000fc60003f06070 */
[----:B------:R-:W-:Y:S02]  /*1fa0*/  @UP0 UMOV UR4, UR4 ;  /* 0x0000000400040c82 */ /* 0x000fe40008000000 */
[----:B------:R2:W-:Y:S01]  /*1fb0*/  @UP1 UTCBAR [UR4], URZ ;  /* 0x000000ff040013e9 */ /* 0x0005e200080000ff */
[----:B------:R-:W-:Y:S06]  /*1fc0*/  BAR.SYNC.DEFER_BLOCKING 0x0 ;  /* 0x0000000000007b1d */ /* 0x000fec0000010000 */
[----:B------:R-:W3:Y:S02]  /*1fd0*/  SYNCS.PHASECHK.TRANS64.TRYWAIT P1, [UR9+0x24020], RZ ;  /* 0x024020ffff0075a7 */ /* 0x000ee40008021109 */
[----:B--23--:R-:W-:Y:S05]  /*1fe0*/  @!P1 BRA `(.L_x_60) ;  /* 0x0000000c00bc9947 */ /* 0x00cfea0003800000 */
.L_x_75:
[----:B------:R-:W-:Y:S01]  /*1ff0*/  IMAD.MOV.U32 R2, RZ, RZ, RZ ;  /* 0x000000ffff027224 */ /* 0x000fe200078e00ff */
[----:B------:R-:W-:Y:S06]  /*2000*/  @!P0 BRA `(.L_x_57) ;  /* 0x0000000400d88947 */ /* 0x000fec0003800000 */
[----:B------:R-:W2:Y:S01]  /*2010*/  LDCU UR21, c[0x0][0x3a0] ;  /* 0x00007400ff1577ac */ /* 0x000ea20008000800 */
[----:B------:R-:W-:Y:S01]  /*2020*/  UMOV UR20, 0x1 ;  /* 0x0000000100147882 */ /* 0x000fe20000000000 */
[----:B------:R-:W-:-:S05]  /*2030*/  UMOV UR31, 0x80 ;  /* 0x00000080001f7882 */ /* 0x000fca0000000000 */
.L_x_64:
[----:B------:R-:W-:Y:S01]  /*2040*/  BAR.SYNC.DEFER_BLOCKING 0x0 ;  /* 0x0000000000007b1d */ /* 0x000fe20000010000 */
[----:B------:R-:W-:Y:S01]  /*2050*/  ULEA UR44, UR20, UR9, 0x3 ;  /* 0x00000009142c7291 */ /* 0x000fe2000f8e18ff */
[----:B-----5:R-:W-:Y:S01]  /*2060*/  @!P3 IMAD.MOV.U32 R3, RZ, RZ, 0xc000 ;  /* 0x0000c000ff03b424 */ /* 0x020fe200078e00ff */
[----:B------:R-:W-:Y:S01]  /*2070*/  ELECT P1, URZ, PT ;  /* 0x0000000000ff782f */ /* 0x000fe20003820000 */
[----:B------:R-:W-:-:S03]  /*2080*/  ULEA UR4, UR20, UR9, 0xe ;  /* 0x0000000914047291 */ /* 0x000fc6000f8e70ff */
[----:B------:R-:W-:Y:S01]  /*2090*/  ISETP.LT.U32.AND P1, PT, R36, 0x40, P1 ;  /* 0x000000402400780c */ /* 0x000fe20000f21070 */
[----:B------:R-:W-:Y:S02]  /*20a0*/  ULOP3.LUT UR30, UR12, 0x1, URZ, 0xc0, !UPT ;  /* 0x000000010c1e7892 */ /* 0x000fe4000f8ec0ff */
[----:B------:R-:W-:Y:S02]  /*20b0*/  UIADD3 UR4, UPT, UPT, UR4, 0x18000, URZ ;  /* 0x0001800004047890 */ /* 0x000fe4000fffe0ff */
[----:B------:R-:W-:Y:S02]  /*20c0*/  ULEA UR26, UR30, UR31, 0x6 ;  /* 0x0000001f1e1a7291 */ /* 0x000fe4000f8e30ff */
[----:B------:R-:W-:Y:S01]  /*20d0*/  ULEA UR24, UR30, UR4, 0xd ;  /* 0x000000041e187291 */ /* 0x000fe2000f8e68ff */
[----:B------:R-:W-:Y:S01]  /*20e0*/  ELECT P0, URZ, PT ;  /* 0x0000000000ff782f */ /* 0x000fe20003800000 */
[----:B------:R-:W-:-:S04]  /*20f0*/  ULEA UR5, UR20, UR9, 0xf ;  /* 0x0000000914057291 */ /* 0x000fc8000f8e78ff */
[----:B------:R-:W-:Y:S01]  /*2100*/  VOTEU.ANY UP0, P1 ;  /* 0x0000000000ff7886 */ /* 0x000fe20000800100 */
[----:B------:R-:W-:Y:S01]  /*2110*/  ISETP.LT.U32.AND P0, PT, R36, 0x40, P0 ;  /* 0x000000402400780c */ /* 0x000fe20000701070 */
[----:B------:R-:W-:Y:S01]  /*2120*/  ULEA UR28, UR30, UR5, 0xe ;  /* 0x000000051e1c7291 */ /* 0x000fe2000f8e70ff */
[----:B------:R3:W-:Y:S02]  /*2130*/  @!P3 SYNCS.ARRIVE.TRANS64 RZ, [UR44+0x24000], R3 ;  /* 0x02400003ffffb9a7 */ /* 0x0007e4000800002c */
[----:B------:R-:W-:Y:S01]  /*2140*/  @UP0 UIADD3 UR25, UPT, UPT, UR44, 0x24000, URZ ;  /* 0x000240002c190890 */ /* 0x000fe2000fffe0ff */
[----:B------:R-:W-:Y:S01]  /*2150*/  VOTEU.ANY UP0, P1 ;  /* 0x0000000000ff7886 */ /* 0x000fe20000800100 */
[----:B------:R-:W-:Y:S01]  /*2160*/  BAR.SYNC.DEFER_BLOCKING 0x0 ;  /* 0x0000000000007b1d */ /* 0x000fe20000010000 */
[----:B------:R-:W-:Y:S01]  /*2170*/  ULEA UR30, UR30, UR13, 0x6 ;  /* 0x0000000d1e1e7291 */ /* 0x000fe2000f8e30ff */
[----:B---3--:R-:W-:-:S05]  /*2180*/  IMAD.U32 R3, R2, -0x80000000, RZ ;  /* 0x8000000002037824 */ /* 0x008fca00078e00ff */
[----:B------:R-:W-:-:S05]  /*2190*/  VOTEU.ANY UP1, P0 ;  /* 0x0000000000ff7886 */ /* 0x000fca0000020100 */
[----:B------:R-:W-:Y:S01]  /*21a0*/  @UP1 UIADD3 UR29, UPT, UPT, UR44, 0x24000, URZ ;  /* 0x000240002c1d1890 */ /* 0x000fe2000fffe0ff */
[----:B------:R-:W-:Y:S01]  /*21b0*/  VOTEU.ANY UP1, P0 ;  /* 0x0000000000ff7886 */ /* 0x000fe20000020100 */
[----:B------:R3:W-:Y:S01]  /*21c0*/  @UP0 UTMALDG.2D [UR24], [UR6] ;  /* 0x00000018060005b4 */ /* 0x0007e20008008000 */
[----:B------:R-:W-:Y:S01]  /*21d0*/  UISETP.NE.U32.AND UP0, UPT, UR12, URZ, UPT ;  /* 0x000000ff0c00728c */ /* 0x000fe2000bf05070 */
[----:B------:R4:W-:Y:S06]  /*21e0*/  MEMBAR.ALL.CTA ;  /* 0x0000000000007992 */ /* 0x0009ec0000008000 */
[----:B----4-:R-:W4:Y:S02]  /*21f0*/  FENCE.VIEW.ASYNC.S ;  /* 0x00000000000073c6 */ /* 0x010f240000000000 */
[----:B----4-:R-:W-:Y:S06]  /*2200*/  BAR.SYNC.DEFER_BLOCKING 0x0 ;  /* 0x0000000000007b1d */ /* 0x010fec0000010000 */
[----:B------:R3:W-:Y:S02]  /*2210*/  @UP1 UTMALDG.2D [UR28], [UR34] ;  /* 0x0000001c220015b4 */ /* 0x0007e40008008000 */
[----:B------:R-:W-:Y:S06]  /*2220*/  BAR.SYNC.DEFER_BLOCKING 0x0 ;  /* 0x0000000000007b1d */ /* 0x000fec0000010000 */
[----:B------:R-:W4:Y:S02]  /*2230*/  SYNCS.PHASECHK.TRANS64.TRYWAIT P0, [UR44+0x24000], R3 ;  /* 0x02400003ff0075a7 */ /* 0x000f24000800112c */
[----:B---34-:R-:W-:Y:S05]  /*2240*/  @!P0 BRA `(.L_x_61) ;  /* 0x0000000c00308947 */ /* 0x018fea0003800000 */
.L_x_76:
[----:B------:R-:W-:Y:S05]  /*2250*/  BRA.U UP0, `(.L_x_62) ;  /* 0x0000000100f87547 */ /* 0x000fea000b800000 */
[----:B------:R-:W-:Y:S02]  /*2260*/  USHF.R.U32.HI UR18, URZ, 0x4, UR4 ;  /* 0x00000004ff127899 */ /* 0x000fe40008011604 */
[----:B------:R-:W-:Y:S02]  /*2270*/  USHF.R.U32.HI UR19, URZ, 0x4, UR5 ;  /* 0x00000004ff137899 */ /* 0x000fe40008011605 */
[----:B------:R-:W-:Y:S02]  /*2280*/  USGXT.U32 UR18, UR18, 0xe ;  /* 0x0000000e1212789a */ /* 0x000fe40008000000 */
[----:B------:R-:W-:Y:S02]  /*2290*/  USGXT.U32 UR19, UR19, 0xe ;  /* 0x0000000e1313789a */ /* 0x000fe40008000000 */
[----:B------:R-:W-:Y:S02]  /*22a0*/  UIADD3 UR24, UP0, UPT, UR18, 0x2, URZ ;  /* 0x0000000212187890 */ /* 0x000fe4000ff1e0ff */
[----:B------:R-:W-:Y:S01]  /*22b0*/  UIADD3 UR22, UP1, UPT, UR19, 0x4000080, URZ ;  /* 0x0400008013167890 */ /* 0x000fe2000ff3e0ff */
[----:B------:R-:W-:Y:S01]  /*22c0*/  UMOV UR4, URZ ;  /* 0x000000ff00047c82 */ /* 0x000fe20008000000 */
[----:B------:R-:W-:Y:S01]  /*22d0*/  UMOV UR5, URZ ;  /* 0x000000ff00057c82 */ /* 0x000fe20008000000 */
[----:B------:R-:W-:-:S02]  /*22e0*/  UIADD3.X UR25, UPT, UPT, UR4, 0x40004040, URZ, UP0, !UPT ;  /* 0x4000404004197890 */ /* 0x000fc400087fe4ff */
[----:B------:R-:W-:Y:S02]  /*22f0*/  UIADD3 UR50, UP3, UPT, UR24, 0x2, URZ ;  /* 0x0000000218327890 */ /* 0x000fe4000ff7e0ff */
[----:B------:R-:W-:Y:S02]  /*2300*/  UIADD3.X UR23, UPT, UPT, UR5, 0x40004040, URZ, UP1, !UPT ;  /* 0x4000404005177890 */ /* 0x000fe40008ffe4ff */
[----:B------:R-:W-:Y:S02]  /*2310*/  UIADD3 UR52, UP2, UPT, UR22, 0x80, URZ ;  /* 0x0000008016347890 */ /* 0x000fe4000ff5e0ff */
[----:B------:R-:W-:Y:S02]  /*2320*/  UIADD3 UR54, UP6, UPT, UR24, 0x4, URZ ;  /* 0x0000000418367890 */ /* 0x000fe4000ffde0ff */
[----:B------:R-:W-:Y:S02]  /*2330*/  UIADD3 UR56, UP5, UPT, UR22, 0x100, URZ ;  /* 0x0000010016387890 */ /* 0x000fe4000ffbe0ff */
[----:B------:R-:W-:-:S02]  /*2340*/  UIADD3 UR58, UP1, UPT, UR24, 0x1fe, URZ ;  /* 0x000001fe183a7890 */ /* 0x000fc4000ff3e0ff */
[----:B------:R-:W-:Y:S02]  /*2350*/  ULOP3.LUT UR4, UR19, 0x4000000, URZ, 0xfc, !UPT ;  /* 0x0400000013047892 */ /* 0x000fe4000f8efcff */
[----:B------:R-:W-:Y:S02]  /*2360*/  UIADD3 UR60, UP0, UPT, UR22, 0x180, URZ ;  /* 0x00000180163c7890 */ /* 0x000fe4000ff1e0ff */
[----:B------:R-:W-:Y:S02]  /*2370*/  UIADD3.X UR51, UPT, UPT, UR25, URZ, URZ, UP3, !UPT ;  /* 0x000000ff19337290 */ /* 0x000fe40009ffe4ff */
[----:B------:R-:W-:Y:S02]  /*2380*/  UIADD3 UR62, UP4, UPT, UR24, 0x200, URZ ;  /* 0x00000200183e7890 */ /* 0x000fe4000ff9e0ff */
[----:B------:R-:W-:Y:S02]  /*2390*/  UIADD3 UR64, UP3, UPT, UR22, 0x200, URZ ;  /* 0x0000020016407890 */ /* 0x000fe4000ff7e0ff */
[----:B------:R-:W-:-:S02]  /*23a0*/  UIADD3.X UR53, UPT, UPT, UR23, URZ, URZ, UP2, !UPT ;  /* 0x000000ff17357290 */ /* 0x000fc400097fe4ff */
[----:B------:R-:W-:Y:S02]  /*23b0*/  UIADD3.X UR55, UPT, UPT, UR25, URZ, URZ, UP6, !UPT ;  /* 0x000000ff19377290 */ /* 0x000fe4000b7fe4ff */
[----:B------:R-:W-:Y:S02]  /*23c0*/  UIADD3 UR66, UP2, UPT, UR24, 0x202, URZ ;  /* 0x0000020218427890 */ /* 0x000fe4000ff5e0ff */
[----:B------:R-:W-:Y:S02]  /*23d0*/  UIADD3 UR68, UP6, UPT, UR22, 0x280, URZ ;  /* 0x0000028016447890 */ /* 0x000fe4000ffde0ff */
[----:B------:R-:W-:Y:S02]  /*23e0*/  UIADD3.X UR57, UPT, UPT, UR23, URZ, URZ, UP5, !UPT ;  /* 0x000000ff17397290 */ /* 0x000fe4000affe4ff */
[----:B------:R-:W-:Y:S02]  /*23f0*/  UIADD3.X UR59, UPT, UPT, UR25, URZ, URZ, UP1, !UPT ;  /* 0x000000ff193b7290 */ /* 0x000fe40008ffe4ff */
[----:B------:R-:W-:-:S02]  /*2400*/  UIADD3 UR28, UP5, UPT, UR24, 0x204, URZ ;  /* 0x00000204181c7890 */ /* 0x000fc4000ffbe0ff */
[----:B------:R-:W-:Y:S02]  /*2410*/  UIADD3 UR32, UP1, UPT, UR22, 0x300, URZ ;  /* 0x0000030016207890 */ /* 0x000fe4000ff3e0ff */
[----:B------:R-:W-:Y:S02]  /*2420*/  UIADD3.X UR61, UPT, UPT, UR23, URZ, URZ, UP0, !UPT ;  /* 0x000000ff173d7290 */ /* 0x000fe400087fe4ff */
[----:B------:R-:W-:Y:S02]  /*2430*/  UIADD3.X UR63, UPT, UPT, UR25, URZ, URZ, UP4, !UPT ;  /* 0x000000ff193f7290 */ /* 0x000fe4000a7fe4ff */
[----:B------:R-:W-:Y:S02]  /*2440*/  UIADD3.X UR65, UPT, UPT, UR23, URZ, URZ, UP3, !UPT ;  /* 0x000000ff17417290 */ /* 0x000fe40009ffe4ff */
[----:B------:R-:W-:Y:S02]  /*2450*/  UIADD3.X UR67, UPT, UPT, UR25, URZ, URZ, UP2, !UPT ;  /* 0x000000ff19437290 */ /* 0x000fe400097fe4ff */
[----:B------:R-:W-:Y:S01]  /*2460*/  UIADD3.X UR69, UPT, UPT, UR23, URZ, URZ, UP6, !UPT ;  /* 0x000000ff17457290 */ /* 0x000fe2000b7fe4ff */
[----:B------:R-:W-:Y:S01]  /*2470*/  UMOV UR16, 0x0 ;  /* 0x0000000000107882 */ /* 0x000fe20000000000 */
[----:B------:R-:W-:Y:S01]  /*2480*/  UMOV UR17, 0x4210010 ;  /* 0x0421001000117882 */ /* 0x000fe20000000000 */
[----:B------:R-:W-:Y:S01]  /*2490*/  UMOV UR19, 0x40004040 ;  /* 0x4000404000137882 */ /* 0x000fe20000000000 */
[----:B------:R-:W-:Y:S01]  /*24a0*/  UMOV UR5, 0x40004040 ;  /* 0x4000404000057882 */ /* 0x000fe20000000000 */
[----:B------:R-:W-:Y:S01]  /*24b0*/  UIADD3.X UR29, UPT, UPT, UR25, URZ, URZ, UP5, !UPT ;  /* 0x000000ff191d7290 */ /* 0x000fe2000affe4ff */
[----:B------:R3:W-:Y:S01]  /*24c0*/  UTCHMMA gdesc[UR18], gdesc[UR4], tmem[UR8], tmem[UR16], idesc[UR17], UPT ;  /* 0x00ff1004120075ea */ /* 0x0007e2000b800008 */
[----:B------:R-:W-:Y:S01]  /*24d0*/  UIADD3.X UR33, UPT, UPT, UR23, URZ, URZ, UP1, !UPT ;  /* 0x000000ff17217290 */ /* 0x000fe20008ffe4ff */
[----:B------:R-:W-:Y:S01]  /*24e0*/  UMOV UR14, 0x0 ;  /* 0x00000000000e7882 */ /* 0x000fe20000000000 */
[----:B------:R-:W-:Y:S01]  /*24f0*/  UMOV UR15, 0x4210010 ;  /* 0x04210010000f7882 */ /* 0x000fe20000000000 */
[----:B------:R-:W-:Y:S01]  /*2500*/  UMOV UR42, 0x0 ;  /* 0x00000000002a7882 */ /* 0x000fe20000000000 */
[----:B------:R-:W-:Y:S01]  /*2510*/  UMOV UR43, 0x4210010 ;  /* 0x04210010002b7882 */ /* 0x000fe20000000000 */
        /* <DEDUP_REMOVED lines=18> */
.L_x_62:
[----:B------:R-:W-:Y:S01]  /*2640*/  ELECT P0, URZ, PT ;  /* 0x0000000000ff782f */ /* 0x000fe20003800000 */
[----:B---3--:R-:W-:-:S03]  /*2650*/  UIADD3 UR4, UPT, UPT, UR44, 0x24020, URZ ;  /* 0x000240202c047890 */ /* 0x008fc6000fffe0ff */
[----:B------:R-:W-:Y:S01]  /*2660*/  ISETP.LT.U32.AND P0, PT, R36, 0x20, P0 ;  /* 0x000000202400780c */ /* 0x000fe20000701070 */
[----:B------:R-:W-:-:S12]  /*2670*/  UMOV UR5, URZ ;  /* 0x000000ff00057c82 */ /* 0x000fd80008000000 */
[----:B------:R-:W-:Y:S01]  /*2680*/  VOTEU.ANY UP0, P0 ;  /* 0x0000000000ff7886 */ /* 0x000fe20000000100 */
[----:B------:R-:W-:-:S04]  /*2690*/  VOTEU.ANY UP1, P0 ;  /* 0x0000000000ff7886 */ /* 0x000fc80000020100 */
[----:B------:R-:W-:Y:S02]  /*26a0*/  @UP0 UMOV UR4, UR4 ;  /* 0x0000000400040c82 */ /* 0x000fe40008000000 */
[----:B------:R3:W-:Y:S01]  /*26b0*/  @UP1 UTCBAR [UR4], URZ ;  /* 0x000000ff040013e9 */ /* 0x0007e200080000ff */
[----:B------:R-:W-:Y:S06]  /*26c0*/  BAR.SYNC.DEFER_BLOCKING 0x0 ;  /* 0x0000000000007b1d */ /* 0x000fec0000010000 */
[----:B------:R-:W4:Y:S02]  /*26d0*/  SYNCS.PHASECHK.TRANS64.TRYWAIT P0, [UR44+0x24020], R3 ;  /* 0x02402003ff0075a7 */ /* 0x000f24000800112c */
[----:B---34-:R-:W-:Y:S05]  /*26e0*/  @!P0 BRA `(.L_x_63) ;  /* 0x0000000800148947 */ /* 0x018fea0003800000 */
.L_x_77:
[----:B------:R-:W-:Y:S02]  /*26f0*/  UIADD3 UR20, UPT, UPT, UR20, 0x1, URZ ;  /* 0x0000000114147890 */ /* 0x000fe4000fffe0ff */
[----:B------:R-:W-:Y:S02]  /*2700*/  UIADD3 UR31, UPT, UPT, UR31, 0x80, URZ ;  /* 0x000000801f1f7890 */ /* 0x000fe4000fffe0ff */
[----:B------:R-:W-:-:S04]  /*2710*/  UISETP.NE.U32.AND UP0, UPT, UR20, 0x3, UPT ;  /* 0x000000031400788c */ /* 0x000fc8000bf05070 */
[----:B------:R-:W-:Y:S02]  /*2720*/  USEL UR20, UR20, URZ, UP0 ;  /* 0x000000ff14147287 */ /* 0x000fe40008000000 */
[----:B------:R-:W-:Y:S02]  /*2730*/  USEL UR4, URZ, 0x1, UP0 ;  /* 0x00000001ff047887 */ /* 0x000fe40008000000 */
[----:B--2---:R-:W-:-:S04]  /*2740*/  UISETP.GE.AND UP0, UPT, UR31, UR21, UPT ;  /* 0x000000151f00728c */ /* 0x004fc8000bf06270 */
[----:B------:R-:W-:-:S05]  /*2750*/  LOP3.LUT R2, R2, UR4, RZ, 0x3c, !PT ;  /* 0x0000000402027c12 */ /* 0x000fca000f8e3cff */
[----:B------:R-:W-:Y:S05]  /*2760*/  BRA.U !UP0, `(.L_x_64) ;  /* 0xfffffff908347547 */ /* 0x000fea000b83ffff */
.L_x_57:
[----:B---34-:R-:W-:Y:S01]  /*2770*/  BAR.SYNC.DEFER_BLOCKING 0x0 ;  /* 0x0000000000007b1d */ /* 0x018fe20000010000 */
[----:B------:R-:W-:-:S05]  /*2780*/  IMAD.SHL.U32 R2, R0, 0x40, RZ ;  /* 0x0000004000027824 */ /* 0x000fca00078e00ff */
[----:B------:R-:W-:Y:S04]  /*2790*/  BSSY.RECONVERGENT B4, `(.L_x_65) ;  /* 0x0000004000047945 */ /* 0x000fe80003800200 */
[----:B------:R-:W-:Y:S05]  /*27a0*/  @P3 BRA `(.L_x_66) ;  /* 0x0000000000083947 */ /* 0x000fea0003800000 */
[----:B------:R-:W2:Y:S02]  /*27b0*/  SYNCS.CCTL.IV [UR9+0x24000] ;  /* 0x02400000ff0079b1 */ /* 0x000ea40008000009 */
[----:B--2---:R-:W2:Y:S02]  /*27c0*/  SYNCS.CCTL.IV [UR9+0x24020] ;  /* 0x02402000ff0079b1 */ /* 0x004ea40008000009 */
.L_x_66:
[----:B------:R-:W-:Y:S05]  /*27d0*/  BSYNC.RECONVERGENT B4 ;  /* 0x0000000000047941 */ /* 0x000fea0003800200 */
.L_x_65:
[----:B--2---:R-:W-:Y:S06]  /*27e0*/  BAR.SYNC.DEFER_BLOCKING 0x0 ;  /* 0x0000000000007b1d */ /* 0x004fec0000010000 */
[----:B------:R-:W-:Y:S04]  /*27f0*/  BSSY.RECONVERGENT B4, `(.L_x_67) ;  /* 0x0000004000047945 */ /* 0x000fe80003800200 */
[----:B------:R-:W-:Y:S05]  /*2800*/  @P3 BRA `(.L_x_68) ;  /* 0x0000000000083947 */ /* 0x000fea0003800000 */
[----:B------:R-:W2:Y:S02]  /*2810*/  SYNCS.CCTL.IV [UR9+0x24008] ;  /* 0x02400800ff0079b1 */ /* 0x000ea40008000009 */
[----:B--2---:R-:W2:Y:S02]  /*2820*/  SYNCS.CCTL.IV [UR9+0x24028] ;  /* 0x02402800ff0079b1 */ /* 0x004ea40008000009 */
.L_x_68:
[----:B------:R-:W-:Y:S05]  /*2830*/  BSYNC.RECONVERGENT B4 ;  /* 0x0000000000047941 */ /* 0x000fea0003800200 */
.L_x_67:
[----:B--2---:R-:W-:Y:S06]  /*2840*/  BAR.SYNC.DEFER_BLOCKING 0x0 ;  /* 0x0000000000007b1d */ /* 0x004fec0000010000 */
[----:B------:R-:W-:Y:S04]  /*2850*/  BSSY.RECONVERGENT B4, `(.L_x_69) ;  /* 0x0000004000047945 */ /* 0x000fe80003800200 */
[----:B------:R-:W-:Y:S05]  /*2860*/  @P3 BRA `(.L_x_70) ;  /* 0x0000000000083947 */ /* 0x000fea0003800000 */
[----:B------:R-:W2:Y:S02]  /*2870*/  SYNCS.CCTL.IV [UR9+0x24010] ;  /* 0x02401000ff0079b1 */ /* 0x000ea40008000009 */
[----:B--2---:R-:W2:Y:S02]  /*2880*/  SYNCS.CCTL.IV [UR9+0x24030] ;  /* 0x02403000ff0079b1 */ /* 0x004ea40008000009 */
.L_x_70:
[----:B------:R-:W-:Y:S05]  /*2890*/  BSYNC.RECONVERGENT B4 ;  /* 0x0000000000047941 */ /* 0x000fea0003800200 */
.L_x_69:
[----:B------:R-:W-:Y:S01]  /*28a0*/  USHF.L.U32 UR4, UR12, 0x15, URZ ;  /* 0x000000150c047899 */ /* 0x000fe200080006ff */
[----:B-----5:R-:W-:Y:S01]  /*28b0*/  IMAD.SHL.U32 R3, R0, 0x10, RZ ;  /* 0x0000001000037824 */ /* 0x020fe200078e00ff */
[----:B------:R-:W-:Y:S01]  /*28c0*/  USHF.L.U32 UR5, UR12, 0x4, URZ ;  /* 0x000000040c057899 */ /* 0x000fe200080006ff */
[----:B------:R-:W-:Y:S01]  /*28d0*/  LOP3.LUT R2, R2, 0x3800, RZ, 0xc0, !PT ;  /* 0x0000380002027812 */ /* 0x000fe200078ec0ff */
[----:B------:R-:W-:Y:S02]  /*28e0*/  ULOP3.LUT UR4, UR4, 0x600000, URZ, 0xc0, !UPT ;  /* 0x0060000004047892 */ /* 0x000fe4000f8ec0ff */
[----:B------:R-:W-:Y:S01]  /*28f0*/  ULOP3.LUT UR5, UR5, 0x40, URZ, 0xc0, !UPT ;  /* 0x0000004005057892 */ /* 0x000fe2000f8ec0ff */
[----:B------:R-:W-:Y:S01]  /*2900*/  LOP3.LUT R3, R2, 0x70, R3, 0xf8, !PT ;  /* 0x0000007002037812 */ /* 0x000fe200078ef803 */
[C---:B------:R-:W-:Y:S01]  /*2910*/  IMAD.SHL.U32 R2, R0.reuse, 0x4, RZ ;  /* 0x0000000400027824 */ /* 0x040fe200078e00ff */
[----:B------:R-:W-:Y:S01]  /*2920*/  ELECT P0, URZ, PT ;  /* 0x0000000000ff782f */ /* 0x000fe20003800000 */
[----:B------:R-:W-:Y:S01]  /*2930*/  IMAD.SHL.U32 R0, R0, 0x80, RZ ;  /* 0x0000008000007824 */ /* 0x000fe200078e00ff */
[----:B------:R-:W-:-:S02]  /*2940*/  UIADD3 UR4, UPT, UPT, UR5, UR4, UR8 ;  /* 0x0000000405047290 */ /* 0x000fc4000fffe008 */
[----:B------:R-:W-:Y:S01]  /*2950*/  LOP3.LUT R3, R3, 0x40, R2, 0x78, !PT ;  /* 0x0000004003037812 */ /* 0x000fe200078e7802 */
[----:B------:R-:W-:Y:S01]  /*2960*/  ULOP3.LUT UR12, UR12, 0x1, URZ, 0xc0, !UPT ;  /* 0x000000010c0c7892 */ /* 0x000fe2000f8ec0ff */
[----:B------:R-:W-:Y:S01]  /*2970*/  ISETP.LT.U32.AND P0, PT, R36, 0x40, P0 ;  /* 0x000000402400780c */ /* 0x000fe20000701070 */
[----:B------:R-:W-:Y:S01]  /*2980*/  UMOV UR6, UR27 ;  /* 0x0000001b00067c82 */ /* 0x000fe20008000000 */
[----:B------:R-:W-:Y:S01]  /*2990*/  LOP3.LUT R0, R3, 0x780, R0, 0xf8, !PT ;  /* 0x0000078003007812 */ /* 0x000fe200078ef800 */
[----:B------:R-:W-:Y:S02]  /*29a0*/  ULEA UR5, UR12, UR13, 0x6 ;  /* 0x0000000d0c057291 */ /* 0x000fe4000f8e30ff */
[----:B------:R-:W-:Y:S01]  /*29b0*/  LDTM.16dp32bit_t0_t15.x32 R4, tmem[UR4] ;  /* 0x00000004000479ee */ /* 0x000fe20008a80000 */
[----:B------:R-:W3:Y:S01]  /*29c0*/  LDTM.16dp32bit_t16_t31.x32 R4, tmem[UR4+0x20] ;  /* 0x00002004000479ee */ /* 0x000ee20008aa0000 */
[C---:B------:R-:W-:Y:S01]  /*29d0*/  LOP3.LUT R2, R0.reuse, 0x10, RZ, 0x3c, !PT ;  /* 0x0000001000027812 */ /* 0x040fe200078e3cff */
[----:B------:R-:W-:Y:S01]  /*29e0*/  NOP ;  /* 0x0000000000007918 */ /* 0x000fe20000000000 */
[----:B------:R-:W-:Y:S01]  /*29f0*/  LOP3.LUT R3, R0, 0x20, RZ, 0x3c, !PT ;  /* 0x0000002000037812 */ /* 0x000fe200078e3cff */
[----:B------:R-:W-:-:S03]  /*2a00*/  ULEA UR4, UR12, UR9, 0xd ;  /* 0x000000090c047291 */ /* 0x000fc6000f8e68ff */
[----:B---3--:R-:W-:Y:S01]  /*2a10*/  VOTEU.ANY UP1, P0 ;  /* 0x0000000000ff7886 */ /* 0x008fe20000020100 */
[----:B------:R-:W-:Y:S01]  /*2a20*/  VOTEU.ANY UP0, P0 ;  /* 0x0000000000ff7886 */ /* 0x000fe20000000100 */
[----:B------:R-:W-:Y:S02]  /*2a30*/  F2FP.F16.F32.PACK_AB R4, R5, R4 ;  /* 0x000000040504723e */ /* 0x000fe400000000ff */
[----:B------:R-:W-:Y:S02]  /*2a40*/  F2FP.F16.F32.PACK_AB R5, R7, R6 ;  /* 0x000000060705723e */ /* 0x000fe400000000ff */
[----:B------:R-:W-:Y:S02]  /*2a50*/  F2FP.F16.F32.PACK_AB R12, R13, R12 ;  /* 0x0000000c0d0c723e */ /* 0x000fe400000000ff */
[----:B------:R-:W-:Y:S02]  /*2a60*/  F2FP.F16.F32.PACK_AB R6, R9, R8 ;  /* 0x000000080906723e */ /* 0x000fe400000000ff */
[----:B------:R-:W-:-:S02]  /*2a70*/  F2FP.F16.F32.PACK_AB R7, R11, R10 ;  /* 0x0000000a0b07723e */ /* 0x000fc400000000ff */
[----:B------:R-:W-:Y:S02]  /*2a80*/  F2FP.F16.F32.PACK_AB R13, R15, R14 ;  /* 0x0000000e0f0d723e */ /* 0x000fe400000000ff */
[----:B------:R-:W-:Y:S01]  /*2a90*/  F2FP.F16.F32.PACK_AB R20, R21, R20 ;  /* 0x000000141514723e */ /* 0x000fe200000000ff */
[----:B--2---:R2:W-:Y:S01]  /*2aa0*/  STS.128 [R0+UR9], R4 ;  /* 0x0000000400007988 */ /* 0x0045e20008000c09 */
[----:B------:R-:W-:Y:S02]  /*2ab0*/  F2FP.F16.F32.PACK_AB R14, R17, R16 ;  /* 0x00000010110e723e */ /* 0x000fe400000000ff */
[----:B------:R-:W-:Y:S02]  /*2ac0*/  F2FP.F16.F32.PACK_AB R15, R19, R18 ;  /* 0x00000012130f723e */ /* 0x000fe400000000ff */
[----:B------:R-:W-:Y:S02]  /*2ad0*/  F2FP.F16.F32.PACK_AB R21, R23, R22 ;  /* 0x000000161715723e */ /* 0x000fe400000000ff */
[----:B------:R-:W-:Y:S01]  /*2ae0*/  F2FP.F16.F32.PACK_AB R28, R29, R28 ;  /* 0x0000001c1d1c723e */ /* 0x000fe200000000ff */
[----:B------:R2:W-:Y:S01]  /*2af0*/  STS.128 [R2+UR9], R12 ;  /* 0x0000000c02007988 */ /* 0x0005e20008000c09 */
[----:B------:R-:W-:-:S02]  /*2b00*/  F2FP.F16.F32.PACK_AB R22, R25, R24 ;  /* 0x000000181916723e */ /* 0x000fc400000000ff */
[----:B------:R-:W-:Y:S02]  /*2b10*/  F2FP.F16.F32.PACK_AB R23, R27, R26 ;  /* 0x0000001a1b17723e */ /* 0x000fe400000000ff */
[----:B------:R-:W-:Y:S02]  /*2b20*/  F2FP.F16.F32.PACK_AB R29, R31, R30 ;  /* 0x0000001e1f1d723e */ /* 0x000fe400000000ff */
[----:B------:R-:W-:Y:S01]  /*2b30*/  F2FP.F16.F32.PACK_AB R30, R33, R32 ;  /* 0x00000020211e723e */ /* 0x000fe200000000ff */
[----:B------:R2:W-:Y:S01]  /*2b40*/  STS.128 [R3+UR9], R20 ;  /* 0x0000001403007988 */ /* 0x0005e20008000c09 */
[----:B------:R-:W-:Y:S02]  /*2b50*/  F2FP.F16.F32.PACK_AB R31, R35, R34 ;  /* 0x00000022231f723e */ /* 0x000fe400000000ff */
[----:B------:R-:W-:-:S05]  /*2b60*/  LOP3.LUT R8, R0, 0x30, RZ, 0x3c, !PT ;  /* 0x0000003000087812 */ /* 0x000fca00078e3cff */
[----:B------:R2:W-:Y:S01]  /*2b70*/  STS.128 [R8+UR9], R28 ;  /* 0x0000001c08007988 */ /* 0x0005e20008000c09 */
[----:B------:R3:W-:Y:S06]  /*2b80*/  MEMBAR.ALL.CTA ;  /* 0x0000000000007992 */ /* 0x0007ec0000008000 */
[----:B---3--:R-:W3:Y:S02]  /*2b90*/  FENCE.VIEW.ASYNC.S ;  /* 0x00000000000073c6 */ /* 0x008ee40000000000 */
[----:B---3--:R-:W-:Y:S06]  /*2ba0*/  BAR.SYNC.DEFER_BLOCKING 0x0 ;  /* 0x0000000000007b1d */ /* 0x008fec0000010000 */
[----:B------:R2:W-:Y:S01]  /*2bb0*/  @UP1 UTMASTG.2D [UR4], [UR10] ;  /* 0x000000040a0013b5 */ /* 0x0005e20008008000 */
[----:B------:R0:W-:Y:S01]  /*2bc0*/  UTMACMDFLUSH ;  /* 0x00000000000079b7 */ /* 0x0001e20000000000 */
[----:B------:R-:W-:-:S04]  /*2bd0*/  DEPBAR.LE SB0, 0x0 ;  /* 0x000080000000791a */ /* 0x000fc80000000000 */
[----:B------:R-:W-:Y:S08]  /*2be0*/  BAR.SYNC.DEFER_BLOCKING 0x0 ;  /* 0x0000000000007b1d */ /* 0x000ff00000010000 */
[----:B------:R-:W-:Y:S06]  /*2bf0*/  BAR.SYNC.DEFER_BLOCKING 0x0 ;  /* 0x0000000000007b1d */ /* 0x000fec0000010000 */
[----:B--2---:R-:W-:Y:S05]  /*2c00*/  @P2 BRA `(.L_x_71) ;  /* 0x0000000000a02947 */ /* 0x004fea0003800000 */
[----:B------:R-:W2:Y:S01]  /*2c10*/  S2UR UR5, SR_CgaCtaId ;  /* 0x00000000000579c3 */ /* 0x000ea20000008800 */
[----:B------:R-:W-:Y:S01]  /*2c20*/  NOP ;  /* 0x0000000000007918 */ /* 0x000fe20000000000 */
[----:B------:R-:W-:Y:S01]  /*2c30*/  UMOV UR4, 0x50 ;  /* 0x0000005000047882 */ /* 0x000fe20000000000 */
[----:B------:R-:W-:Y:S02]  /*2c40*/  IMAD.U32 R0, RZ, RZ, UR8 ;  /* 0x00000008ff007e24 */ /* 0x000fe4000f8e00ff */
[----:B------:R-:W-:Y:S02]  /*2c50*/  IMAD.MOV.U32 R3, RZ, RZ, 0xf ;  /* 0x0000000fff037424 */ /* 0x000fe400078e00ff */
[----:B------:R-:W-:Y:S01]  /*2c60*/  IMAD.MOV.U32 R7, RZ, RZ, 0x1 ;  /* 0x00000001ff077424 */ /* 0x000fe200078e00ff */
[----:B------:R-:W-:-:S04]  /*2c70*/  LOP3.LUT R0, R0, 0xffff, RZ, 0xc0, !PT ;  /* 0x0000ffff00007812 */ /* 0x000fc800078ec0ff */
[----:B------:R-:W-:-:S05]  /*2c80*/  SHF.R.U32.HI R0, RZ, 0x5, R0 ;  /* 0x00000005ff007819 */ /* 0x000fca0000011600 */
[----:B------:R-:W-:Y:S01]  /*2c90*/  VIADD R2, R0, 0x10 ;  /* 0x0000001000027836 */ /* 0x000fe20000000000 */
[----:B------:R-:W-:Y:S01]  /*2ca0*/  SHF.L.U32 R0, R3, R0, RZ ;  /* 0x0000000003007219 */ /* 0x000fe200000006ff */
[----:B--2---:R-:W-:-:S03]  /*2cb0*/  ULEA UR6, UR5, UR4, 0x18 ;  /* 0x0000000405067291 */ /* 0x004fc6000f8ec0ff */
[----:B------:R-:W-:-:S04]  /*2cc0*/  SHF.L.U32 R3, R7, R2, RZ ;  /* 0x0000000207037219 */ /* 0x000fc800000006ff */
[----:B------:R-:W-:Y:S02]  /*2cd0*/  LOP3.LUT R0, R3, R0, RZ, 0xfc, !PT ;  /* 0x0000000003007212 */ /* 0x000fe400078efcff */
[----:B------:R-:W2:Y:S02]  /*2ce0*/  LDS R5, [UR6] ;  /* 0x00000006ff057984 */ /* 0x000ea40008000800 */
[C---:B------:R-:W-:Y:S02]  /*2cf0*/  LOP3.LUT R2, R0.reuse, 0xffff, RZ, 0xc0, !PT ;  /* 0x0000ffff00027812 */ /* 0x040fe400078ec0ff */
[----:B--2---:R-:W-:-:S04]  /*2d00*/  LOP3.LUT R3, R0, 0xffff, R5, 0x80, !PT ;  /* 0x0000ffff00037812 */ /* 0x004fc800078e8005 */
[----:B------:R-:W-:-:S13]  /*2d10*/  ISETP.NE.AND P0, PT, R3, R2, PT ;  /* 0x000000020300720c */ /* 0x000fda0003f05270 */
[----:B------:R-:W-:Y:S05]  /*2d20*/  @P0 BRA `(.L_x_72) ;  /* 0x0000000000500947 */ /* 0x000fea0003800000 */
[----:B------:R-:W-:Y:S02]  /*2d30*/  SHF.R.U32.HI R5, RZ, 0x10, R5 ;  /* 0x00000010ff057819 */ /* 0x000fe40000011605 */
[----:B------:R-:W-:-:S04]  /*2d40*/  SHF.R.U32.HI R2, RZ, 0x10, R0 ;  /* 0x00000010ff027819 */ /* 0x000fc80000011600 */
[----:B------:R-:W-:-:S04]  /*2d50*/  LOP3.LUT R5, R5, R2, RZ, 0xc0, !PT ;  /* 0x0000000205057212 */ /* 0x000fc800078ec0ff */
[----:B------:R-:W-:-:S13]  /*2d60*/  ISETP.NE.AND P0, PT, R5, R2, PT ;  /* 0x000000020500720c */ /* 0x000fda0003f05270 */
[----:B------:R-:W-:Y:S05]  /*2d70*/  @P0 BRA `(.L_x_73) ;  /* 0x0000000000300947 */ /* 0x000fea0003800000 */
[----:B------:R-:W-:Y:S01]  /*2d80*/  R2UR UR4, R0 ;  /* 0x00000000000472ca */ /* 0x000fe200000e0000 */
[----:B------:R-:W-:Y:S01]  /*2d90*/  VOTEU.ANY UR5, UPT, PT ;  /* 0x0000000000057886 */ /* 0x000fe200038e0100 */
[----:B------:R-:W2:Y:S01]  /*2da0*/  S2R R0, SR_LANEID ;  /* 0x0000000000007919 */ /* 0x000ea20000000000 */
[----:B------:R-:W-:-:S10]  /*2db0*/  UFLO.U32 UR5, UR5 ;  /* 0x00000005000572bd */ /* 0x000fd400080e0000 */
[----:B------:R-:W-:-:S06]  /*2dc0*/  ULOP3.LUT UR4, URZ, UR4, URZ, 0x33, !UPT ;  /* 0x00000004ff047292 */ /* 0x000fcc000f8e33ff */
[----:B------:R-:W-:-:S04]  /*2dd0*/  IMAD.U32 R2, RZ, RZ, UR4 ;  /* 0x00000004ff027e24 */ /* 0x000fc8000f8e00ff */
[----:B------:R-:W3:Y:S02]  /*2de0*/  REDUX UR7, R2 ;  /* 0x00000000020773c4 */ /* 0x000ee40000000000 */
[----:B------:R4:W-:Y:S01]  /*2df0*/  UTCATOMSWS.AND URZ, UR4 ;  /* 0x0000000400ff79e3 */ /* 0x0009e20008000000 */
[----:B--2---:R-:W-:Y:S01]  /*2e00*/  ISETP.EQ.U32.AND P0, PT, R0, UR5, PT ;  /* 0x0000000500007c0c */ /* 0x004fe2000bf02070 */
[----:B---3--:R-:W-:-:S12]  /*2e10*/  IMAD.U32 R0, RZ, RZ, UR7 ;  /* 0x00000007ff007e24 */ /* 0x008fd8000f8e00ff */
[----:B------:R4:W-:Y:S01]  /*2e20*/  @P0 ATOMS.AND RZ, [UR6], R0 ;  /* 0x00000000ffff098c */ /* 0x0009e2000a800006 */
[----:B------:R-:W-:Y:S05]  /*2e30*/  BRA `(.L_x_71) ;  /* 0x0000000000147947 */ /* 0x000fea0003800000 */
.L_x_73:
[----:B------:R-:W-:-:S07]  /*2e40*/  MOV R2, 0x2e60 ;  /* 0x00002e6000027802 */ /* 0x000fce0000000f00 */
[----:B-1----:R-:W-:Y:S05]  /*2e50*/  CALL.REL.NOINC `($__internal_0_$__cuda_sm10x_tcgen05_guardrail_trap_col_being_dealloced_not_returned_by_alloc) ;  /* 0x0000000000447944 */ /* 0x002fea0003c00000 */
[----:B------:R-:W-:Y:S05]  /*2e60*/  BRA `(.L_x_71) ;  /* 0x0000000000087947 */ /* 0x000fea0003800000 */
.L_x_72:
[----:B------:R-:W-:-:S07]  /*2e70*/  MOV R2, 0x2e90 ;  /* 0x00002e9000027802 */ /* 0x000fce0000000f00 */
[----:B-1----:R-:W-:Y:S05]  /*2e80*/  CALL.REL.NOINC `($__internal_2_$__cuda_sm10x_tcgen05_guardrail_trap_unallocated_columns_being_dealloced) ;  /* 0x0000000000507944 */ /* 0x002fea0003c00000 */
.L_x_71:
[----:B------:R-:W-:Y:S01]  /*2e90*/  NOP ;  /* 0x0000000000007918 */ /* 0x000fe20000000000 */
[----:B----4-:R-:W-:Y:S05]  /*2ea0*/  EXIT ;  /* 0x000000000000794d */ /* 0x010fea0003800000 */
.L_x_58:
[----:B------:R-:W2:Y:S02]  /*2eb0*/  SYNCS.PHASECHK.TRANS64.TRYWAIT P0, [UR9+0x24000], RZ ;  /* 0x024000ffff0075a7 */ /* 0x000ea40008001109 */
[----:B--2---:R-:W-:Y:S05]  /*2ec0*/  @!P0 BRA `(.L_x_58) ;  /* 0xfffffffc00f88947 */ /* 0x004fea000383ffff */
[----:B------:R-:W-:Y:S05]  /*2ed0*/  BRA `(.L_x_74) ;  /* 0xffffffec00447947 */ /* 0x000fea000383ffff */
.L_x_60:
[----:B------:R-:W2:Y:S02]  /*2ee0*/  SYNCS.PHASECHK.TRANS64.TRYWAIT P1, [UR9+0x24020], RZ ;  /* 0x024020ffff0075a7 */ /* 0x000ea40008021109 */
[----:B--2---:R-:W-:Y:S05]  /*2ef0*/  @!P1 BRA `(.L_x_60) ;  /* 0xfffffffc00f89947 */ /* 0x004fea000383ffff */
[----:B------:R-:W-:Y:S05]  /*2f00*/  BRA `(.L_x_75) ;  /* 0xfffffff000387947 */ /* 0x000fea000383ffff */
.L_x_61:
[----:B------:R-:W3:Y:S02]  /*2f10*/  SYNCS.PHASECHK.TRANS64.TRYWAIT P0, [UR44+0x24000], R3 ;  /* 0x02400003ff0075a7 */ /* 0x000ee4000800112c */
[----:B---3--:R-:W-:Y:S05]  /*2f20*/  @!P0 BRA `(.L_x_61) ;  /* 0xfffffffc00f88947 */ /* 0x008fea000383ffff */
[----:B------:R-:W-:Y:S05]  /*2f30*/  BRA `(.L_x_76) ;  /* 0xfffffff000c47947 */ /* 0x000fea000383ffff */
.L_x_63:
[----:B------:R-:W3:Y:S02]  /*2f40*/  SYNCS.PHASECHK.TRANS64.TRYWAIT P0, [UR44+0x24020], R3 ;  /* 0x02402003ff0075a7 */ /* 0x000ee4000800112c */
[----:B---3--:R-:W-:Y:S05]  /*2f50*/  @!P0 BRA `(.L_x_63) ;  /* 0xfffffffc00f88947 */ /* 0x008fea000383ffff */
[----:B------:R-:W-:Y:S05]  /*2f60*/  BRA `(.L_x_77) ;  /* 0xfffffff400e07947 */ /* 0x000fea000383ffff */
        .weak           $__internal_0_$__cuda_sm10x_tcgen05_guardrail_trap_col_being_dealloced_not_returned_by_alloc
        .type           $__internal_0_$__cuda_sm10x_tcgen05_guardrail_trap_col_being_dealloced_not_returned_by_alloc,@function
        .size           $__internal_0_$__cuda_sm10x_tcgen05_guardrail_trap_col_being_dealloced_not_returned_by_alloc,($__internal_1_$__cuda_sm10x_tcgen05_guardrail_trap_phase_invalid_during_alloc - $__internal_0_$__cuda_sm10x_tcgen05_guardrail_trap_col_being_dealloced_not_returned_by_alloc)
$__internal_0_$__cuda_sm10x_tcgen05_guardrail_trap_col_being_dealloced_not_returned_by_alloc:
[----:B------:R-:W-:Y:S05]  /*2f70*/  BPT.TRAP 0x1 ;  /* 0x000000040000795c */ /* 0x000fea0000300000 */
[----:B------:R-:W-:-:S04]  /*2f80*/  IMAD.MOV.U32 R3, RZ, RZ, 0x0 ;  /* 0x00000000ff037424 */ /* 0x000fc800078e00ff */
[----:B------:R-:W-:Y:S05]  /*2f90*/  RET.REL.NODEC R2 `(gluon_tcgen05) ;  /* 0xffffffd002187950 */ /* 0x000fea0003c3ffff */
        .weak           $__internal_1_$__cuda_sm10x_tcgen05_guardrail_trap_phase_invalid_during_alloc
        .type           $__internal_1_$__cuda_sm10x_tcgen05_guardrail_trap_phase_invalid_during_alloc,@function
        .size           $__internal_1_$__cuda_sm10x_tcgen05_guardrail_trap_phase_invalid_during_alloc,($__internal_2_$__cuda_sm10x_tcgen05_guardrail_trap_unallocated_columns_being_dealloced - $__internal_1_$__cuda_sm10x_tcgen05_guardrail_trap_phase_invalid_during_alloc)
$__internal_1_$__cuda_sm10x_tcgen05_guardrail_trap_phase_invalid_during_alloc:
[----:B------:R-:W-:Y:S05]  /*2fa0*/  BPT.TRAP 0x1 ;  /* 0x000000040000795c */ /* 0x000fea0000300000 */
[----:B------:R-:W-:-:S04]  /*2fb0*/  IMAD.MOV.U32 R3, RZ, RZ, 0x0 ;  /* 0x00000000ff037424 */ /* 0x000fc800078e00ff */
[----:B------:R-:W-:Y:S05]  /*2fc0*/  RET.REL.NODEC R2 `(gluon_tcgen05) ;  /* 0xffffffd0020c7950 */ /* 0x000fea0003c3ffff */
        .weak           $__internal_2_$__cuda_sm10x_tcgen05_guardrail_trap_unallocated_columns_being_dealloced
        .type           $__internal_2_$__cuda_sm10x_tcgen05_guardrail_trap_unallocated_columns_being_dealloced,@function
        .size           $__internal_2_$__cuda_sm10x_tcgen05_guardrail_trap_unallocated_columns_being_dealloced,(.L_x_81 - $__internal_2_$__cuda_sm10x_tcgen05_guardrail_trap_unallocated_columns_being_dealloced)
$__internal_2_$__cuda_sm10x_tcgen05_guardrail_trap_unallocated_columns_being_dealloced:
[----:B------:R-:W-:Y:S05]  /*2fd0*/  BPT.TRAP 0x1 ;  /* 0x000000040000795c */ /* 0x000fea0000300000 */
[----:B------:R-:W-:-:S04]  /*2fe0*/  IMAD.MOV.U32 R3, RZ, RZ, 0x0 ;  /* 0x00000000ff037424 */ /* 0x000fc800078e00ff */
[----:B------:R-:W-:Y:S05]  /*2ff0*/  RET.REL.NODEC R2 `(gluon_tcgen05) ;  /* 0xffffffd002007950 */ /* 0x000fea0003c3ffff */
.L_x_78:
[----:B------:R-:W-:-:S00]  /*3000*/  BRA `(.L_x_78) ;  /* 0xfffffffc00fc7947 */ /* 0x000fc0000383ffff */
[----:B------:R-:W-:-:S00]  /*3010*/  NOP ;  /* 0x0000000000007918 */ /* 0x000fc00000000000 */
        /* <DEDUP_REMOVED lines=14> */
.L_x_81:


//--------------------- .nv.shared.gluon_tcgen05  --------------------------
	.section	.nv.shared.gluon_tcgen05,"aw",@nobits
	.sectionflags	@""
	.align	16
	.zero		1024


//--------------------- .nv.shared.reserved.0     --------------------------
	.section	.nv.shared.reserved.0,"aw",@nobits
	.align	8
	.weak		__nv_reservedSMEM_offset_0_alias
	.size		__nv_reservedSMEM_offset_0_alias, 0, 64
	.other		__nv_reservedSMEM_offset_0_alias,@"STO_CUDA_RESERVED_SHARED STV_DEFAULT"
__nv_reservedSMEM_offset_0_alias:
	.zero		0
.nv.shared.reserved.0:
	.zero		64
	.weak		__nv_reservedSMEM_allocation_phase
	.type		__nv_reservedSMEM_allocation_phase,@object
	.size		__nv_reservedSMEM_allocation_phase,(.L_0 - __nv_reservedSMEM_allocation_phase)
__nv_reservedSMEM_allocation_phase:
	.zero		1
.L_0:
	.zero		7
	.weak		__nv_reservedSMEM_devtool_atexit_pc
	.type		__nv_reservedSMEM_devtool_atexit_pc,@object
	.size		__nv_reservedSMEM_devtool_atexit_pc,(__nv_reservedSMEM_allocation_mask - __nv_reservedSMEM_devtool_atexit_pc)
__nv_reservedSMEM_devtool_atexit_pc:
	.zero		8
	.weak		__nv_reservedSMEM_allocation_mask
	.type		__nv_reservedSMEM_allocation_mask,@object
	.size		__nv_reservedSMEM_allocation_mask,(.L_2 - __nv_reservedSMEM_allocation_mask)
__nv_reservedSMEM_allocation_mask:
	.zero		4
.L_2:


//--------------------- .nv.constant0.gluon_tcgen05 --------------------------
	.section	.nv.constant0.gluon_tcgen05,"a",@progbits
	.sectionflags	@""
	.align	4
.nv.constant0.gluon_tcgen05:
	.zero		976


//--------------------- SYMBOLS --------------------------

	.type		.nv.reservedSmem.offset0,@object
	.size		.nv.reservedSmem.offset0,0x4
	.type		.nv.reservedSmem.cap,@object
	.size		.nv.reservedSmem.cap,0x4
